// auto-generated by cutlass_sweep.gemm — config: {"arch": "sm_100", "cluster_m": 1, "cluster_n": 1, "dtype": "int8", "stages": 3, "tile_k": 64, "tile_m": 128, "tile_n": 256}
#include "cutlass/cutlass.h"
#include "cutlass/gemm/collective/collective_builder.hpp"
#include "cutlass/gemm/device/gemm_universal_adapter.h"
#include "cutlass/gemm/kernel/gemm_universal.hpp"
#include "cutlass/epilogue/collective/collective_builder.hpp"

using ElemA = int8_t;
using ElemB = int8_t;
using ElemCD = int8_t;
using Acc  = int32_t;
using TileShape    = cute::Shape<cute::_128, cute::_256, cute::_64>;
using ClusterShape = cute::Shape<cute::_1, cute::_1, cute::_1>;

using CollectiveEpilogue = typename cutlass::epilogue::collective::CollectiveBuilder<
    cutlass::arch::Sm100, cutlass::arch::OpClassTensorOp,
    TileShape, ClusterShape,
    cutlass::epilogue::collective::EpilogueTileAuto,
    Acc, Acc,
    ElemCD, cutlass::layout::RowMajor, 128 / cutlass::sizeof_bits<ElemCD>::value,
    ElemCD, cutlass::layout::RowMajor, 128 / cutlass::sizeof_bits<ElemCD>::value,
    cutlass::epilogue::collective::EpilogueScheduleAuto
  >::CollectiveOp;

using CollectiveMainloop = typename cutlass::gemm::collective::CollectiveBuilder<
    cutlass::arch::Sm100, cutlass::arch::OpClassTensorOp,
    ElemA, cutlass::layout::RowMajor, 128 / cutlass::sizeof_bits<ElemA>::value,
    ElemB, cutlass::layout::ColumnMajor, 128 / cutlass::sizeof_bits<ElemB>::value,
    Acc,
    TileShape, ClusterShape,
    cutlass::gemm::collective::StageCount<3>,
    cutlass::gemm::collective::KernelScheduleAuto
  >::CollectiveOp;

using GemmKernel = cutlass::gemm::kernel::GemmUniversal<
    cute::Shape<int,int,int,int>,
    CollectiveMainloop,
    CollectiveEpilogue
>;
using Gemm = cutlass::gemm::device::GemmUniversalAdapter<GemmKernel>;

// Force the device kernel symbol into the cubin without needing a host main.
auto* _anchor = &cutlass::device_kernel<GemmKernel>;


// ===== COMPILED SASS (sm_100a) =====

	.target	sm_100a

	.elftype	@"ET_EXEC"


//--------------------- .note.nv.tkinfo           --------------------------
	.section	.note.nv.tkinfo,"",@"SHT_NOTE"
	.sectionflags	@"SHF_NOTE_NV_TKINFO"
	.tkinfo
        /*0018*/ 	.word	0x00000002
        /*0030*/ 	.string	""
        /*0030*/ 	.string	"ptxas"
        /*0030*/ 	.string	"Cuda compilation tools, release 13.0, V13.0.88"
        /*0030*/ 	.string	"Build cuda_13.0.r13.0/compiler.36424714_0"
        /*0030*/ 	.string	"-arch sm_100a -m 64 "



//--------------------- .note.nv.cuinfo           --------------------------
	.section	.note.nv.cuinfo,"",@"SHT_NOTE"
	.sectionflags	@"SHF_NOTE_NV_CUINFO"
        /*0018*/ 	.short	0x0002
        /*001a*/ 	.short	0x0064
        /*001c*/ 	.short	0x0082
	.zero		2


//--------------------- .nv.info                  --------------------------
	.section	.nv.info,"",@"SHT_CUDA_INFO"
	.align	4


	//----- nvinfo : EIATTR_REGCOUNT
	.align		4
        /*0000*/ 	.byte	0x04, 0x2f
        /*0002*/ 	.short	(.L_20 - .L_19)
	.align		4
.L_19:
        /*0004*/ 	.word	index@(_ZN7cutlass13device_kernelINS_4gemm6kernel13GemmUniversalIN4cute5tupleIJiiiiEEENS1_10collective13CollectiveMmaINS1_35MainloopSm100TmaUmmaWarpSpecializedILi3ELi2ELi2ENS5_IJNS4_1CILi1EEESB_SB_EEEEENS5_IJNSA_ILi128EEENSA_ILi256EEENSA_ILi64EEEEEEaNS5_IJlSB_lEEEaSI_NS4_8TiledMMAINS4_8MMA_AtomIJNS4_15SM100_MMA_S8_SSIaaiLi128ELi256ELNS4_4UMMA5MajorE0ELSN_0ELNSM_8SaturateE0EEEEEENS4_6LayoutISC_NS5_IJNSA_ILi0EEESS_SS_EEEEENS5_IJNS4_10UnderscoreESV_SV_EEEEENS4_13SM90_TMA_LOADENS4_14ComposedLayoutINS4_7SwizzleILi2ELi4ELi3EEENS4_18smem_ptr_flag_bitsILi8EEENSR_INS5_IJNSA_ILi8EEESG_EEENS5_IJSG_SB_EEEEEEEvNS4_8identityESY_S18_vS19_EENS_8epilogue10collective18CollectiveEpilogueINS1B_23Sm100TmaWarpSpecializedILi4ELi2ELi64ELb0ELb0EEEJSH_NS5_IJNSR_ISE_SB_EENSR_ISG_SB_EEEEEaSI_aSI_NS1B_6fusion15FusionCallbacksIS1F_NS1J_17LinearCombinationIaiaiLNS_15FloatRoundStyleE2EEESH_S1I_JEEENS4_5SM1004TMEM4LOAD26SM100_TMEM_LOAD_32dp32b64xESY_S18_NS4_39AutoVectorizingCopyWithAssumedAlignmentILi128EEENS4_14SM90_TMA_STOREES18_S1U_S1U_EEEvvEEEEvNT_6ParamsE)
        /*0008*/ 	.word	0x000000af


	//----- nvinfo : EIATTR_FRAME_SIZE
	.align		4
.L_20:
        /*000c*/ 	.byte	0x04, 0x11
        /*000e*/ 	.short	(.L_22 - .L_21)
	.align		4
.L_21:
        /*0010*/ 	.word	index@($__internal_2_$__cuda_sm10x_tcgen05_guardrail_trap_unallocated_columns_being_dealloced)
        /*0014*/ 	.word	0x00000000


	//----- nvinfo : EIATTR_FRAME_SIZE
	.align		4
.L_22:
        /*0018*/ 	.byte	0x04, 0x11
        /*001a*/ 	.short	(.L_24 - .L_23)
	.align		4
.L_23:
        /*001c*/ 	.word	index@($__internal_1_$__cuda_sm10x_tcgen05_guardrail_trap_phase_invalid_during_alloc)
        /*0020*/ 	.word	0x00000000


	//----- nvinfo : EIATTR_FRAME_SIZE
	.align		4
.L_24:
        /*0024*/ 	.byte	0x04, 0x11
        /*0026*/ 	.short	(.L_26 - .L_25)
	.align		4
.L_25:
        /*0028*/ 	.word	index@($__internal_0_$__cuda_sm10x_tcgen05_guardrail_trap_col_being_dealloced_not_returned_by_alloc)
        /*002c*/ 	.word	0x00000000


	//----- nvinfo : EIATTR_FRAME_SIZE
	.align		4
.L_26:
        /*0030*/ 	.byte	0x04, 0x11
        /*0032*/ 	.short	(.L_28 - .L_27)
	.align		4
.L_27:
        /*0034*/ 	.word	index@(_ZN7cutlass13device_kernelINS_4gemm6kernel13GemmUniversalIN4cute5tupleIJiiiiEEENS1_10collective13CollectiveMmaINS1_35MainloopSm100TmaUmmaWarpSpecializedILi3ELi2ELi2ENS5_IJNS4_1CILi1EEESB_SB_EEEEENS5_IJNSA_ILi128EEENSA_ILi256EEENSA_ILi64EEEEEEaNS5_IJlSB_lEEEaSI_NS4_8TiledMMAINS4_8MMA_AtomIJNS4_15SM100_MMA_S8_SSIaaiLi128ELi256ELNS4_4UMMA5MajorE0ELSN_0ELNSM_8SaturateE0EEEEEENS4_6LayoutISC_NS5_IJNSA_ILi0EEESS_SS_EEEEENS5_IJNS4_10UnderscoreESV_SV_EEEEENS4_13SM90_TMA_LOADENS4_14ComposedLayoutINS4_7SwizzleILi2ELi4ELi3EEENS4_18smem_ptr_flag_bitsILi8EEENSR_INS5_IJNSA_ILi8EEESG_EEENS5_IJSG_SB_EEEEEEEvNS4_8identityESY_S18_vS19_EENS_8epilogue10collective18CollectiveEpilogueINS1B_23Sm100TmaWarpSpecializedILi4ELi2ELi64ELb0ELb0EEEJSH_NS5_IJNSR_ISE_SB_EENSR_ISG_SB_EEEEEaSI_aSI_NS1B_6fusion15FusionCallbacksIS1F_NS1J_17LinearCombinationIaiaiLNS_15FloatRoundStyleE2EEESH_S1I_JEEENS4_5SM1004TMEM4LOAD26SM100_TMEM_LOAD_32dp32b64xESY_S18_NS4_39AutoVectorizingCopyWithAssumedAlignmentILi128EEENS4_14SM90_TMA_STOREES18_S1U_S1U_EEEvvEEEEvNT_6ParamsE)
        /*0038*/ 	.word	0x00000000


	//----- nvinfo : EIATTR_MIN_STACK_SIZE
	.align		4
.L_28:
        /*003c*/ 	.byte	0x04, 0x12
        /*003e*/ 	.short	(.L_30 - .L_29)
	.align		4
.L_29:
        /*0040*/ 	.word	index@(_ZN7cutlass13device_kernelINS_4gemm6kernel13GemmUniversalIN4cute5tupleIJiiiiEEENS1_10collective13CollectiveMmaINS1_35MainloopSm100TmaUmmaWarpSpecializedILi3ELi2ELi2ENS5_IJNS4_1CILi1EEESB_SB_EEEEENS5_IJNSA_ILi128EEENSA_ILi256EEENSA_ILi64EEEEEEaNS5_IJlSB_lEEEaSI_NS4_8TiledMMAINS4_8MMA_AtomIJNS4_15SM100_MMA_S8_SSIaaiLi128ELi256ELNS4_4UMMA5MajorE0ELSN_0ELNSM_8SaturateE0EEEEEENS4_6LayoutISC_NS5_IJNSA_ILi0EEESS_SS_EEEEENS5_IJNS4_10UnderscoreESV_SV_EEEEENS4_13SM90_TMA_LOADENS4_14ComposedLayoutINS4_7SwizzleILi2ELi4ELi3EEENS4_18smem_ptr_flag_bitsILi8EEENSR_INS5_IJNSA_ILi8EEESG_EEENS5_IJSG_SB_EEEEEEEvNS4_8identityESY_S18_vS19_EENS_8epilogue10collective18CollectiveEpilogueINS1B_23Sm100TmaWarpSpecializedILi4ELi2ELi64ELb0ELb0EEEJSH_NS5_IJNSR_ISE_SB_EENSR_ISG_SB_EEEEEaSI_aSI_NS1B_6fusion15FusionCallbacksIS1F_NS1J_17LinearCombinationIaiaiLNS_15FloatRoundStyleE2EEESH_S1I_JEEENS4_5SM1004TMEM4LOAD26SM100_TMEM_LOAD_32dp32b64xESY_S18_NS4_39AutoVectorizingCopyWithAssumedAlignmentILi128EEENS4_14SM90_TMA_STOREES18_S1U_S1U_EEEvvEEEEvNT_6ParamsE)
        /*0044*/ 	.word	0x00000000
.L_30:


//--------------------- .nv.compat                --------------------------
	.section	.nv.compat,"",@"SHT_CUDA_COMPAT_INFO"
	.align	4
        /*0000*/ 	.byte	0x02, 0x09, 0x01, 0x00, 0x02, 0x02, 0x03, 0x00, 0x02, 0x05, 0x06, 0x00, 0x03, 0x07, 0x01, 0x01
        /*0010*/ 	.byte	0x02, 0x03, 0x01, 0x00, 0x02, 0x06, 0x01, 0x00, 0x04, 0x0b, 0x08, 0x00, 0x01, 0x00, 0x00, 0x00
        /*0020*/ 	.byte	0x00, 0x00, 0x00, 0x00


//--------------------- .nv.info._ZN7cutlass13device_kernelINS_4gemm6kernel13GemmUniversalIN4cute5tupleIJiiiiEEENS1_10collective13CollectiveMmaINS1_35MainloopSm100TmaUmmaWarpSpecializedILi3ELi2ELi2ENS5_IJNS4_1CILi1EEESB_SB_EEEEENS5_IJNSA_ILi128EEENSA_ILi256EEENSA_ILi64EEEEEEaNS5_IJlSB_lEEEaSI_NS4_8TiledMMAINS4_8MMA_AtomIJNS4_15SM100_MMA_S8_SSIaaiLi128ELi256ELNS4_4UMMA5MajorE0ELSN_0ELNSM_8SaturateE0EEEEEENS4_6LayoutISC_NS5_IJNSA_ILi0EEESS_SS_EEEEENS5_IJNS4_10UnderscoreESV_SV_EEEEENS4_13SM90_TMA_LOADENS4_14ComposedLayoutINS4_7SwizzleILi2ELi4ELi3EEENS4_18smem_ptr_flag_bitsILi8EEENSR_INS5_IJNSA_ILi8EEESG_EEENS5_IJSG_SB_EEEEEEEvNS4_8identityESY_S18_vS19_EENS_8epilogue10collective18CollectiveEpilogueINS1B_23Sm100TmaWarpSpecializedILi4ELi2ELi64ELb0ELb0EEEJSH_NS5_IJNSR_ISE_SB_EENSR_ISG_SB_EEEEEaSI_aSI_NS1B_6fusion15FusionCallbacksIS1F_NS1J_17LinearCombinationIaiaiLNS_15FloatRoundStyleE2EEESH_S1I_JEEENS4_5SM1004TMEM4LOAD26SM100_TMEM_LOAD_32dp32b64xESY_S18_NS4_39AutoVectorizingCopyWithAssumedAlignmentILi128EEENS4_14SM90_TMA_STOREES18_S1U_S1U_EEEvvEEEEvNT_6ParamsE --------------------------
	.section	.nv.info._ZN7cutlass13device_kernelINS_4gemm6kernel13GemmUniversalIN4cute5tupleIJiiiiEEENS1_10collective13CollectiveMmaINS1_35MainloopSm100TmaUmmaWarpSpecializedILi3ELi2ELi2ENS5_IJNS4_1CILi1EEESB_SB_EEEEENS5_IJNSA_ILi128EEENSA_ILi256EEENSA_ILi64EEEEEEaNS5_IJlSB_lEEEaSI_NS4_8TiledMMAINS4_8MMA_AtomIJNS4_15SM100_MMA_S8_SSIaaiLi128ELi256ELNS4_4UMMA5MajorE0ELSN_0ELNSM_8SaturateE0EEEEEENS4_6LayoutISC_NS5_IJNSA_ILi0EEESS_SS_EEEEENS5_IJNS4_10UnderscoreESV_SV_EEEEENS4_13SM90_TMA_LOADENS4_14ComposedLayoutINS4_7SwizzleILi2ELi4ELi3EEENS4_18smem_ptr_flag_bitsILi8EEENSR_INS5_IJNSA_ILi8EEESG_EEENS5_IJSG_SB_EEEEEEEvNS4_8identityESY_S18_vS19_EENS_8epilogue10collective18CollectiveEpilogueINS1B_23Sm100TmaWarpSpecializedILi4ELi2ELi64ELb0ELb0EEEJSH_NS5_IJNSR_ISE_SB_EENSR_ISG_SB_EEEEEaSI_aSI_NS1B_6fusion15FusionCallbacksIS1F_NS1J_17LinearCombinationIaiaiLNS_15FloatRoundStyleE2EEESH_S1I_JEEENS4_5SM1004TMEM4LOAD26SM100_TMEM_LOAD_32dp32b64xESY_S18_NS4_39AutoVectorizingCopyWithAssumedAlignmentILi128EEENS4_14SM90_TMA_STOREES18_S1U_S1U_EEEvvEEEEvNT_6ParamsE,"",@"SHT_CUDA_INFO"
	.sectionflags	@""
	.align	4


	//----- nvinfo : EIATTR_CUDA_API_VERSION
	.align		4
        /*0000*/ 	.byte	0x04, 0x37
        /*0002*/ 	.short	(.L_32 - .L_31)
.L_31:
        /*0004*/ 	.word	0x00000082


	//----- nvinfo : EIATTR_KPARAM_INFO
	.align		4
.L_32:
        /*0008*/ 	.byte	0x04, 0x17
        /*000a*/ 	.short	(.L_34 - .L_33)
.L_33:
        /*000c*/ 	.word	0x00000000
        /*0010*/ 	.short	0x0000
        /*0012*/ 	.short	0x0000
        /*0014*/ 	.byte	0x00, 0xf0, 0x01, 0x20


	//----- nvinfo : EIATTR_AT_ENTRY_FRAGMENTS
	.align		4
.L_34:
        /*0018*/ 	.byte	0x04, 0x4f
        /*001a*/ 	.short	(.L_36 - .L_35)


	//   ....[0]....
.L_35:
        /*001c*/ 	.word	0x00000006


	//----- nvinfo : EIATTR_RESERVED_SMEM_USED
	.align		4
.L_36:
        /*0020*/ 	.byte	0x01, 0x41
	.zero		2


	//----- nvinfo : EIATTR_SPARSE_MMA_MASK
	.align		4
        /*0024*/ 	.byte	0x03, 0x50
        /*0026*/ 	.short	0x0000


	//----- nvinfo : EIATTR_TCGEN05_1CTA_USED
	.align		4
        /*0028*/ 	.byte	0x01, 0x51
	.zero		2


	//----- nvinfo : EIATTR_MAXREG_COUNT
	.align		4
        /*002c*/ 	.byte	0x03, 0x1b
        /*002e*/ 	.short	0x00ff


	//----- nvinfo : EIATTR_NUM_BARRIERS
	.align		4
        /*0030*/ 	.byte	0x02, 0x4c
        /*0032*/ 	.byte	0x07
	.zero		1


	//----- nvinfo : EIATTR_EXTERNS
	.align		4
        /*0034*/ 	.byte	0x04, 0x0f
        /*0036*/ 	.short	(.L_38 - .L_37)


	//   ....[0]....
	.align		4
.L_37:
        /*0038*/ 	.word	index@(__assertfail)


	//----- nvinfo : EIATTR_MERCURY_ISA_VERSION
	.align		4
.L_38:
        /*003c*/ 	.byte	0x03, 0x5f
        /*003e*/ 	.short	0x0101


	//----- nvinfo : EIATTR_INT_WARP_WIDE_INSTR_OFFSETS
	.align		4
        /*0040*/ 	.byte	0x04, 0x31
        /*0042*/ 	.short	(.L_40 - .L_39)


	//   ....[0]....
.L_39:
        /*0044*/ 	.word	0x00001d90


	//   ....[1]....
        /*0048*/ 	.word	0x00003550


	//   ....[2]....
        /*004c*/ 	.word	0x00003570


	//   ....[3]....
        /*0050*/ 	.word	0x000035a0


	//   ....[4]....
        /*0054*/ 	.word	0x00003ee0


	//   ....[5]....
        /*0058*/ 	.word	0x00003f50


	//   ....[6]....
        /*005c*/ 	.word	0x00004030


	//   ....[7]....
        /*0060*/ 	.word	0x000040b0


	//   ....[8]....
        /*0064*/ 	.word	0x000041c0


	//   ....[9]....
        /*0068*/ 	.word	0x00004250


	//   ....[10]....
        /*006c*/ 	.word	0x00004430


	//   ....[11]....
        /*0070*/ 	.word	0x00004590


	//----- nvinfo : EIATTR_COOP_GROUP_MASK_REGIDS
	.align		4
.L_40:
        /*0074*/ 	.byte	0x04, 0x29
        /*0076*/ 	.short	(.L_42 - .L_41)


	//   ....[0]....
.L_41:
        /*0078*/ 	.word	0xffffffff


	//   ....[1]....
        /*007c*/ 	.word	0xffffffff


	//   ....[2]....
        /*0080*/ 	.word	0xffffffff


	//   ....[3]....
        /*0084*/ 	.word	0xffffffff


	//   ....[4]....
        /*0088*/ 	.word	0xffffffff


	//   ....[5]....
        /*008c*/ 	.word	0xffffffff


	//   ....[6]....
        /*0090*/ 	.word	0xffffffff


	//   ....[7]....
        /*0094*/ 	.word	0xffffffff


	//   ....[8]....
        /*0098*/ 	.word	0xffffffff


	//   ....[9]....
        /*009c*/ 	.word	0xffffffff


	//   ....[10]....
        /*00a0*/ 	.word	0xffffffff


	//   ....[11]....
        /*00a4*/ 	.word	0xffffffff


	//   ....[12]....
        /*00a8*/ 	.word	0xffffffff


	//----- nvinfo : EIATTR_COOP_GROUP_INSTR_OFFSETS
	.align		4
.L_42:
        /*00ac*/ 	.byte	0x04, 0x28
        /*00ae*/ 	.short	(.L_44 - .L_43)


	//   ....[0]....
.L_43:
        /*00b0*/ 	.word	0x00000090


	//   ....[1]....
        /*00b4*/ 	.word	0x000004d0


	//   ....[2]....
        /*00b8*/ 	.word	0x00000620


	//   ....[3]....
        /*00bc*/ 	.word	0x000007c0


	//   ....[4]....
        /*00c0*/ 	.word	0x000008c0


	//   ....[5]....
        /*00c4*/ 	.word	0x00000a30


	//   ....[6]....
        /*00c8*/ 	.word	0x00000b90


	//   ....[7]....
        /*00cc*/ 	.word	0x00001c70


	//   ....[8]....
        /*00d0*/ 	.word	0x000029c0


	//   ....[9]....
        /*00d4*/ 	.word	0x00002bd0


	//   ....[10]....
        /*00d8*/ 	.word	0x00002c00


	//   ....[11]....
        /*00dc*/ 	.word	0x00003430


	//   ....[12]....
        /*00e0*/ 	.word	0x00003660


	//----- nvinfo : EIATTR_VRC_CTA_INIT_COUNT
	.align		4
.L_44:
        /*00e4*/ 	.byte	0x02, 0x4a
        /*00e6*/ 	.byte	0x80
	.zero		1


	//----- nvinfo : EIATTR_SYSCALL_OFFSETS
	.align		4
        /*00e8*/ 	.byte	0x04, 0x46
        /*00ea*/ 	.short	(.L_46 - .L_45)


	//   ....[0]....
.L_45:
        /*00ec*/ 	.word	0x00005010


	//   ....[1]....
        /*00f0*/ 	.word	0x00005150


	//   ....[2]....
        /*00f4*/ 	.word	0x000059b0


	//   ....[3]....
        /*00f8*/ 	.word	0x00006fb0


	//   ....[4]....
        /*00fc*/ 	.word	0x00008550


	//   ....[5]....
        /*0100*/ 	.word	0x00009b20


	//----- nvinfo : EIATTR_MBARRIER_INSTR_OFFSETS
	.align		4
.L_46:
        /*0104*/ 	.byte	0x04, 0x39
        /*0106*/ 	.short	(.L_48 - .L_47)


	//   ....[0]....
.L_47:
        /*0108*/ 	.word	0x000005b0
        /*010c*/ 	.word	0x000000ff
        /*0110*/ 	.word	0x00000000
        /*0114*/ 	.short	0x0100
        /*0116*/ 	.byte	0x05
	.zero		1


	//   ....[1]....
        /*0118*/ 	.word	0x000005c0
        /*011c*/ 	.word	0x000000ff
        /*0120*/ 	.word	0x00000018
        /*0124*/ 	.short	0x0100
        /*0126*/ 	.byte	0x05
	.zero		1


	//   ....[2]....
        /*0128*/ 	.word	0x000005d0
        /*012c*/ 	.word	0x000000ff
        /*0130*/ 	.word	0x00000008
        /*0134*/ 	.short	0x0100
        /*0136*/ 	.byte	0x05
	.zero		1


	//   ....[3]....
        /*0138*/ 	.word	0x000005e0
        /*013c*/ 	.word	0x000000ff
        /*0140*/ 	.word	0x00000020
        /*0144*/ 	.short	0x0100
        /*0146*/ 	.byte	0x05
	.zero		1


	//   ....[4]....
        /*0148*/ 	.word	0x000005f0
        /*014c*/ 	.word	0x000000ff
        /*0150*/ 	.word	0x00000010
        /*0154*/ 	.short	0x0100
        /*0156*/ 	.byte	0x05
	.zero		1


	//   ....[5]....
        /*0158*/ 	.word	0x00000600
        /*015c*/ 	.word	0x000000ff
        /*0160*/ 	.word	0x00000028
        /*0164*/ 	.short	0x0100
        /*0166*/ 	.byte	0x05
	.zero		1


	//   ....[6]....
        /*0168*/ 	.word	0x00000730
        /*016c*/ 	.word	0x000000ff
        /*0170*/ 	.word	0x00000030
        /*0174*/ 	.short	0x0100
        /*0176*/ 	.byte	0x07
	.zero		1


	//   ....[7]....
        /*0178*/ 	.word	0x00000740
        /*017c*/ 	.word	0x000000ff
        /*0180*/ 	.word	0x00000050
        /*0184*/ 	.short	0x0100
        /*0186*/ 	.byte	0x07
	.zero		1


	//   ....[8]....
        /*0188*/ 	.word	0x00000750
        /*018c*/ 	.word	0x000000ff
        /*0190*/ 	.word	0x00000038
        /*0194*/ 	.short	0x0100
        /*0196*/ 	.byte	0x07
	.zero		1


	//   ....[9]....
        /*0198*/ 	.word	0x00000760
        /*019c*/ 	.word	0x000000ff
        /*01a0*/ 	.word	0x00000058
        /*01a4*/ 	.short	0x0100
        /*01a6*/ 	.byte	0x07
	.zero		1


	//   ....[10]....
        /*01a8*/ 	.word	0x00000770
        /*01ac*/ 	.word	0x000000ff
        /*01b0*/ 	.word	0x00000040
        /*01b4*/ 	.short	0x0100
        /*01b6*/ 	.byte	0x07
	.zero		1


	//   ....[11]....
        /*01b8*/ 	.word	0x00000780
        /*01bc*/ 	.word	0x000000ff
        /*01c0*/ 	.word	0x00000060
        /*01c4*/ 	.short	0x0100
        /*01c6*/ 	.byte	0x07
	.zero		1


	//   ....[12]....
        /*01c8*/ 	.word	0x00000790
        /*01cc*/ 	.word	0x000000ff
        /*01d0*/ 	.word	0x00000048
        /*01d4*/ 	.short	0x0100
        /*01d6*/ 	.byte	0x07
	.zero		1


	//   ....[13]....
        /*01d8*/ 	.word	0x000007a0
        /*01dc*/ 	.word	0x000000ff
        /*01e0*/ 	.word	0x00000068
        /*01e4*/ 	.short	0x0100
        /*01e6*/ 	.byte	0x07
	.zero		1


	//   ....[14]....
        /*01e8*/ 	.word	0x00000890
        /*01ec*/ 	.word	0x000000ff
        /*01f0*/ 	.word	0x00000070
        /*01f4*/ 	.short	0x0100
        /*01f6*/ 	.byte	0x05
	.zero		1


	//   ....[15]....
        /*01f8*/ 	.word	0x000008a0
        /*01fc*/ 	.word	0x000000ff
        /*0200*/ 	.word	0x00000078
        /*0204*/ 	.short	0x0100
        /*0206*/ 	.byte	0x05
	.zero		1


	//   ....[16]....
        /*0208*/ 	.word	0x000009e0
        /*020c*/ 	.word	0x000000ff
        /*0210*/ 	.word	0x00000080
        /*0214*/ 	.short	0x0100
        /*0216*/ 	.byte	0x05
	.zero		1


	//   ....[17]....
        /*0218*/ 	.word	0x000009f0
        /*021c*/ 	.word	0x000000ff
        /*0220*/ 	.word	0x00000090
        /*0224*/ 	.short	0x0100
        /*0226*/ 	.byte	0x05
	.zero		1


	//   ....[18]....
        /*0228*/ 	.word	0x00000a00
        /*022c*/ 	.word	0x000000ff
        /*0230*/ 	.word	0x00000088
        /*0234*/ 	.short	0x0100
        /*0236*/ 	.byte	0x05
	.zero		1


	//   ....[19]....
        /*0238*/ 	.word	0x00000a10
        /*023c*/ 	.word	0x000000ff
        /*0240*/ 	.word	0x00000098
        /*0244*/ 	.short	0x0100
        /*0246*/ 	.byte	0x05
	.zero		1


	//   ....[20]....
        /*0248*/ 	.word	0x00000b40
        /*024c*/ 	.word	0x000000ff
        /*0250*/ 	.word	0x000000a0
        /*0254*/ 	.short	0x0100
        /*0256*/ 	.byte	0x07
	.zero		1


	//   ....[21]....
        /*0258*/ 	.word	0x00000b50
        /*025c*/ 	.word	0x000000ff
        /*0260*/ 	.word	0x000000b0
        /*0264*/ 	.short	0x0100
        /*0266*/ 	.byte	0x07
	.zero		1


	//   ....[22]....
        /*0268*/ 	.word	0x00000b60
        /*026c*/ 	.word	0x000000ff
        /*0270*/ 	.word	0x000000a8
        /*0274*/ 	.short	0x0100
        /*0276*/ 	.byte	0x07
	.zero		1


	//   ....[23]....
        /*0278*/ 	.word	0x00000b70
        /*027c*/ 	.word	0x000000ff
        /*0280*/ 	.word	0x000000b8
        /*0284*/ 	.short	0x0100
        /*0286*/ 	.byte	0x07
	.zero		1


	//   ....[24]....
        /*0288*/ 	.word	0x00000c60
        /*028c*/ 	.word	0x000000ff
        /*0290*/ 	.word	0x000000c0
        /*0294*/ 	.short	0x0100
        /*0296*/ 	.byte	0x05
	.zero		1


	//   ....[25]....
        /*0298*/ 	.word	0x00000c70
        /*029c*/ 	.word	0x000000ff
        /*02a0*/ 	.word	0x000000d0
        /*02a4*/ 	.short	0x0100
        /*02a6*/ 	.byte	0x05
	.zero		1


	//   ....[26]....
        /*02a8*/ 	.word	0x00000c80
        /*02ac*/ 	.word	0x000000ff
        /*02b0*/ 	.word	0x000000c8
        /*02b4*/ 	.short	0x0100
        /*02b6*/ 	.byte	0x05
	.zero		1


	//   ....[27]....
        /*02b8*/ 	.word	0x00000c90
        /*02bc*/ 	.word	0x000000ff
        /*02c0*/ 	.word	0x000000d8
        /*02c4*/ 	.short	0x0100
        /*02c6*/ 	.byte	0x05
	.zero		1


	//   ....[28]....
        /*02c8*/ 	.word	0x00001570
        /*02cc*/ 	.word	0x00000003
        /*02d0*/ 	.word	0x000000d0
        /*02d4*/ 	.short	0x010a
        /*02d6*/ 	.byte	0xff
	.zero		1


	//   ....[29]....
        /*02d8*/ 	.word	0x000015a0
        /*02dc*/ 	.word	0x00000003
        /*02e0*/ 	.word	0x000000c0
        /*02e4*/ 	.short	0x0101
        /*02e6*/ 	.byte	0xff
	.zero		1


	//   ....[30]....
        /*02e8*/ 	.word	0x00001670
        /*02ec*/ 	.word	0x000000ff
        /*02f0*/ 	.word	0x00000018
        /*02f4*/ 	.short	0x010a
        /*02f6*/ 	.byte	0x08
	.zero		1


	//   ....[31]....
        /*02f8*/ 	.word	0x00001710
        /*02fc*/ 	.word	0x000000ff
        /*0300*/ 	.word	0x00000018
        /*0304*/ 	.short	0x010a
        /*0306*/ 	.byte	0x21
	.zero		1


	//   ....[32]....
        /*0308*/ 	.word	0x00001860
        /*030c*/ 	.word	0x000000ff
        /*0310*/ 	.word	0x00000018
        /*0314*/ 	.short	0x010a
        /*0316*/ 	.byte	0x08
	.zero		1


	//   ....[33]....
        /*0318*/ 	.word	0x00001970
        /*031c*/ 	.word	0x000000ff
        /*0320*/ 	.word	0x00000078
        /*0324*/ 	.short	0x0101
        /*0326*/ 	.byte	0x04
	.zero		1


	//   ....[34]....
        /*0328*/ 	.word	0x00001990
        /*032c*/ 	.word	0x000000ff
        /*0330*/ 	.word	0x00000018
        /*0334*/ 	.short	0x010a
        /*0336*/ 	.byte	0x08
	.zero		1


	//   ....[35]....
        /*0338*/ 	.word	0x00001a10
        /*033c*/ 	.word	0x000000ff
        /*0340*/ 	.word	0x00000018
        /*0344*/ 	.short	0x010a
        /*0346*/ 	.byte	0x11
	.zero		1


	//   ....[36]....
        /*0348*/ 	.word	0x00001b60
        /*034c*/ 	.word	0x000000ff
        /*0350*/ 	.word	0x00000018
        /*0354*/ 	.short	0x010a
        /*0356*/ 	.byte	0x08
	.zero		1


	//   ....[37]....
        /*0358*/ 	.word	0x00001ca0
        /*035c*/ 	.word	0x00000002
        /*0360*/ 	.word	0x00000080
        /*0364*/ 	.short	0x010a
        /*0366*/ 	.byte	0xff
	.zero		1


	//   ....[38]....
        /*0368*/ 	.word	0x00001d60
        /*036c*/ 	.word	0x00000002
        /*0370*/ 	.word	0x00000000
        /*0374*/ 	.short	0x0101
        /*0376*/ 	.byte	0xff
	.zero		1


	//   ....[39]....
        /*0378*/ 	.word	0x000022c0
        /*037c*/ 	.word	0x000000ff
        /*0380*/ 	.word	0x00000000
        /*0384*/ 	.short	0x010a
        /*0386*/ 	.byte	0x05
	.zero		1


	//   ....[40]....
        /*0388*/ 	.word	0x00002350
        /*038c*/ 	.word	0x000000ff
        /*0390*/ 	.word	0x00000000
        /*0394*/ 	.short	0x010a
        /*0396*/ 	.byte	0x05
	.zero		1


	//   ....[41]....
        /*0398*/ 	.word	0x000023f0
        /*039c*/ 	.word	0x00000000
        /*03a0*/ 	.word	0x00000000
        /*03a4*/ 	.short	0x010a
        /*03a6*/ 	.byte	0xff
	.zero		1


	//   ....[42]....
        /*03a8*/ 	.word	0x00002510
        /*03ac*/ 	.word	0x00000000
        /*03b0*/ 	.word	0x000000c0
        /*03b4*/ 	.short	0x010a
        /*03b6*/ 	.byte	0xff
	.zero		1


	//   ....[43]....
        /*03b8*/ 	.word	0x00002570
        /*03bc*/ 	.word	0x00000004
        /*03c0*/ 	.word	0x00000000
        /*03c4*/ 	.short	0x0101
        /*03c6*/ 	.byte	0xff
	.zero		1


	//   ....[44]....
        /*03c8*/ 	.word	0x00002590
        /*03cc*/ 	.word	0x000000ff
        /*03d0*/ 	.word	0x00000090
        /*03d4*/ 	.short	0x010a
        /*03d6*/ 	.byte	0x05
	.zero		1


	//   ....[45]....
        /*03d8*/ 	.word	0x000026b0
        /*03dc*/ 	.word	0x00000000
        /*03e0*/ 	.word	0x00000080
        /*03e4*/ 	.short	0x010a
        /*03e6*/ 	.byte	0xff
	.zero		1


	//   ....[46]....
        /*03e8*/ 	.word	0x000027c0
        /*03ec*/ 	.word	0x00000000
        /*03f0*/ 	.word	0x00000000
        /*03f4*/ 	.short	0x0101
        /*03f6*/ 	.byte	0xff
	.zero		1


	//   ....[47]....
        /*03f8*/ 	.word	0x00002850
        /*03fc*/ 	.word	0x000000ff
        /*0400*/ 	.word	0x00000090
        /*0404*/ 	.short	0x0106
        /*0406*/ 	.byte	0x05
	.zero		1


	//   ....[48]....
        /*0408*/ 	.word	0x00002870
        /*040c*/ 	.word	0x000000ff
        /*0410*/ 	.word	0x00000090
        /*0414*/ 	.short	0x010a
        /*0416*/ 	.byte	0x05
	.zero		1


	//   ....[49]....
        /*0418*/ 	.word	0x00002900
        /*041c*/ 	.word	0x000000ff
        /*0420*/ 	.word	0x00000090
        /*0424*/ 	.short	0x0106
        /*0426*/ 	.byte	0x04
	.zero		1


	//   ....[50]....
        /*0428*/ 	.word	0x00002940
        /*042c*/ 	.word	0x00000000
        /*0430*/ 	.word	0x00000090
        /*0434*/ 	.short	0x010a
        /*0436*/ 	.byte	0xff
	.zero		1


	//   ....[51]....
        /*0438*/ 	.word	0x00002e40
        /*043c*/ 	.word	0x00000000
        /*0440*/ 	.word	0x00000080
        /*0444*/ 	.short	0x010a
        /*0446*/ 	.byte	0xff
	.zero		1


	//   ....[52]....
        /*0448*/ 	.word	0x00002f50
        /*044c*/ 	.word	0x00000003
        /*0450*/ 	.word	0x00000000
        /*0454*/ 	.short	0x0101
        /*0456*/ 	.byte	0xff
	.zero		1


	//   ....[53]....
        /*0458*/ 	.word	0x00002f60
        /*045c*/ 	.word	0x000000ff
        /*0460*/ 	.word	0x00000000
        /*0464*/ 	.short	0x010a
        /*0466*/ 	.byte	0x04
	.zero		1


	//   ....[54]....
        /*0468*/ 	.word	0x00002f80
        /*046c*/ 	.word	0x000000ff
        /*0470*/ 	.word	0x000000b0
        /*0474*/ 	.short	0x010a
        /*0476*/ 	.byte	0x08
	.zero		1


	//   ....[55]....
        /*0478*/ 	.word	0x00003050
        /*047c*/ 	.word	0x000000ff
        /*0480*/ 	.word	0x00000000
        /*0484*/ 	.short	0x010a
        /*0486*/ 	.byte	0x07
	.zero		1


	//   ....[56]....
        /*0488*/ 	.word	0x00003190
        /*048c*/ 	.word	0x000000ff
        /*0490*/ 	.word	0x00000000
        /*0494*/ 	.short	0x010a
        /*0496*/ 	.byte	0x04
	.zero		1


	//   ....[57]....
        /*0498*/ 	.word	0x00003380
        /*049c*/ 	.word	0x000000ff
        /*04a0*/ 	.word	0x00000000
        /*04a4*/ 	.short	0x010a
        /*04a6*/ 	.byte	0x05
	.zero		1


	//   ....[58]....
        /*04a8*/ 	.word	0x00003410
        /*04ac*/ 	.word	0x000000ff
        /*04b0*/ 	.word	0x00000000
        /*04b4*/ 	.short	0x010a
        /*04b6*/ 	.byte	0x07
	.zero		1


	//   ....[59]....
        /*04b8*/ 	.word	0x00003890
        /*04bc*/ 	.word	0x00000000
        /*04c0*/ 	.word	0x00000080
        /*04c4*/ 	.short	0x010a
        /*04c6*/ 	.byte	0xff
	.zero		1


	//   ....[60]....
        /*04c8*/ 	.word	0x00003950
        /*04cc*/ 	.word	0x00000000
        /*04d0*/ 	.word	0x00000000
        /*04d4*/ 	.short	0x0101
        /*04d6*/ 	.byte	0xff
	.zero		1


	//   ....[61]....
        /*04d8*/ 	.word	0x00003c70
        /*04dc*/ 	.word	0x000000ff
        /*04e0*/ 	.word	0x00000078
        /*04e4*/ 	.short	0x010a
        /*04e6*/ 	.byte	0x07
	.zero		1


	//   ....[62]....
        /*04e8*/ 	.word	0x00003e60
        /*04ec*/ 	.word	0x000000ff
        /*04f0*/ 	.word	0x00000050
        /*04f4*/ 	.short	0x010a
        /*04f6*/ 	.byte	0x07
	.zero		1


	//   ....[63]....
        /*04f8*/ 	.word	0x00003fd0
        /*04fc*/ 	.word	0x000000ff
        /*0500*/ 	.word	0x00000030
        /*0504*/ 	.short	0x010b
        /*0506*/ 	.byte	0x07
	.zero		1


	//   ....[64]....
        /*0508*/ 	.word	0x00003fe0
        /*050c*/ 	.word	0x000000ff
        /*0510*/ 	.word	0x00000000
        /*0514*/ 	.short	0x0101
        /*0516*/ 	.byte	0x08
	.zero		1


	//   ....[65]....
        /*0518*/ 	.word	0x00004000
        /*051c*/ 	.word	0x000000ff
        /*0520*/ 	.word	0x00000058
        /*0524*/ 	.short	0x010a
        /*0526*/ 	.byte	0x07
	.zero		1


	//   ....[66]....
        /*0528*/ 	.word	0x00004160
        /*052c*/ 	.word	0x000000ff
        /*0530*/ 	.word	0x00000038
        /*0534*/ 	.short	0x010b
        /*0536*/ 	.byte	0x07
	.zero		1


	//   ....[67]....
        /*0538*/ 	.word	0x00004170
        /*053c*/ 	.word	0x000000ff
        /*0540*/ 	.word	0x00000000
        /*0544*/ 	.short	0x0101
        /*0546*/ 	.byte	0x08
	.zero		1


	//   ....[68]....
        /*0548*/ 	.word	0x00004180
        /*054c*/ 	.word	0x000000ff
        /*0550*/ 	.word	0x00000060
        /*0554*/ 	.short	0x010a
        /*0556*/ 	.byte	0x07
	.zero		1


	//   ....[69]....
        /*0558*/ 	.word	0x00004320
        /*055c*/ 	.word	0x000000ff
        /*0560*/ 	.word	0x00000040
        /*0564*/ 	.short	0x010b
        /*0566*/ 	.byte	0x07
	.zero		1


	//   ....[70]....
        /*0568*/ 	.word	0x00004390
        /*056c*/ 	.word	0x000000ff
        /*0570*/ 	.word	0x00000000
        /*0574*/ 	.short	0x0101
        /*0576*/ 	.byte	0x08
	.zero		1


	//   ....[71]....
        /*0578*/ 	.word	0x000043c0
        /*057c*/ 	.word	0x000000ff
        /*0580*/ 	.word	0x00000068
        /*0584*/ 	.short	0x010a
        /*0586*/ 	.byte	0x07
	.zero		1


	//   ....[72]....
        /*0588*/ 	.word	0x000045d0
        /*058c*/ 	.word	0x000000ff
        /*0590*/ 	.word	0x00000048
        /*0594*/ 	.short	0x010b
        /*0596*/ 	.byte	0x07
	.zero		1


	//   ....[73]....
        /*0598*/ 	.word	0x000045f0
        /*059c*/ 	.word	0x000000ff
        /*05a0*/ 	.word	0x00000000
        /*05a4*/ 	.short	0x0101
        /*05a6*/ 	.byte	0x0d
	.zero		1


	//   ....[74]....
        /*05a8*/ 	.word	0x00004620
        /*05ac*/ 	.word	0x000000ff
        /*05b0*/ 	.word	0x00000050
        /*05b4*/ 	.short	0x010a
        /*05b6*/ 	.byte	0x07
	.zero		1


	//   ....[75]....
        /*05b8*/ 	.word	0x00004640
        /*05bc*/ 	.word	0x000000ff
        /*05c0*/ 	.word	0x00000058
        /*05c4*/ 	.short	0x010a
        /*05c6*/ 	.byte	0x07
	.zero		1


	//   ....[76]....
        /*05c8*/ 	.word	0x00004660
        /*05cc*/ 	.word	0x000000ff
        /*05d0*/ 	.word	0x00000060
        /*05d4*/ 	.short	0x010a
        /*05d6*/ 	.byte	0x07
	.zero		1


	//   ....[77]....
        /*05d8*/ 	.word	0x000046a0
        /*05dc*/ 	.word	0x00000000
        /*05e0*/ 	.word	0x00000068
        /*05e4*/ 	.short	0x010a
        /*05e6*/ 	.byte	0xff
	.zero		1


	//   ....[78]....
        /*05e8*/ 	.word	0x000049e0
        /*05ec*/ 	.word	0x00000000
        /*05f0*/ 	.word	0x00000080
        /*05f4*/ 	.short	0x010a
        /*05f6*/ 	.byte	0xff
	.zero		1


	//   ....[79]....
        /*05f8*/ 	.word	0x00004af0
        /*05fc*/ 	.word	0x00000000
        /*0600*/ 	.word	0x00000000
        /*0604*/ 	.short	0x0101
        /*0606*/ 	.byte	0xff
	.zero		1


	//   ....[80]....
        /*0608*/ 	.word	0x00005550
        /*060c*/ 	.word	0x00000003
        /*0610*/ 	.word	0x00000030
        /*0614*/ 	.short	0x010a
        /*0616*/ 	.byte	0xff
	.zero		1


	//   ....[81]....
        /*0618*/ 	.word	0x00005590
        /*061c*/ 	.word	0x0000006c
        /*0620*/ 	.word	0x000000a0
        /*0624*/ 	.short	0x010a
        /*0626*/ 	.byte	0xff
	.zero		1


	//   ....[82]....
        /*0628*/ 	.word	0x000056d0
        /*062c*/ 	.word	0x00000003
        /*0630*/ 	.word	0x00000030
        /*0634*/ 	.short	0x010a
        /*0636*/ 	.byte	0xff
	.zero		1


	//   ....[83]....
        /*0638*/ 	.word	0x00005810
        /*063c*/ 	.word	0x00000000
        /*0640*/ 	.word	0x00000000
        /*0644*/ 	.short	0x0101
        /*0646*/ 	.byte	0xff
	.zero		1


	//   ....[84]....
        /*0648*/ 	.word	0x00005890
        /*064c*/ 	.word	0x0000006c
        /*0650*/ 	.word	0x000000a0
        /*0654*/ 	.short	0x010a
        /*0656*/ 	.byte	0xff
	.zero		1


	//   ....[85]....
        /*0658*/ 	.word	0x00006c20
        /*065c*/ 	.word	0x00000076
        /*0660*/ 	.word	0x00000030
        /*0664*/ 	.short	0x010a
        /*0666*/ 	.byte	0xff
	.zero		1


	//   ....[86]....
        /*0668*/ 	.word	0x00006cf0
        /*066c*/ 	.word	0x00000076
        /*0670*/ 	.word	0x00000030
        /*0674*/ 	.short	0x010a
        /*0676*/ 	.byte	0xff
	.zero		1


	//   ....[87]....
        /*0678*/ 	.word	0x00006e50
        /*067c*/ 	.word	0x00000003
        /*0680*/ 	.word	0x00000000
        /*0684*/ 	.short	0x0101
        /*0686*/ 	.byte	0xff
	.zero		1


	//   ....[88]....
        /*0688*/ 	.word	0x000081c0
        /*068c*/ 	.word	0x00000000
        /*0690*/ 	.word	0x00000030
        /*0694*/ 	.short	0x010a
        /*0696*/ 	.byte	0xff
	.zero		1


	//   ....[89]....
        /*0698*/ 	.word	0x00008290
        /*069c*/ 	.word	0x00000000
        /*06a0*/ 	.word	0x00000030
        /*06a4*/ 	.short	0x010a
        /*06a6*/ 	.byte	0xff
	.zero		1


	//   ....[90]....
        /*06a8*/ 	.word	0x000083d0
        /*06ac*/ 	.word	0x00000000
        /*06b0*/ 	.word	0x00000000
        /*06b4*/ 	.short	0x0101
        /*06b6*/ 	.byte	0xff
	.zero		1


	//   ....[91]....
        /*06b8*/ 	.word	0x00009790
        /*06bc*/ 	.word	0x00000000
        /*06c0*/ 	.word	0x00000030
        /*06c4*/ 	.short	0x010a
        /*06c6*/ 	.byte	0xff
	.zero		1


	//   ....[92]....
        /*06c8*/ 	.word	0x00009860
        /*06cc*/ 	.word	0x00000000
        /*06d0*/ 	.word	0x00000030
        /*06d4*/ 	.short	0x010a
        /*06d6*/ 	.byte	0xff
	.zero		1


	//   ....[93]....
        /*06d8*/ 	.word	0x000099a0
        /*06dc*/ 	.word	0x00000000
        /*06e0*/ 	.word	0x00000000
        /*06e4*/ 	.short	0x0101
        /*06e6*/ 	.byte	0xff
	.zero		1


	//   ....[94]....
        /*06e8*/ 	.word	0x00009de0
        /*06ec*/ 	.word	0x000000ff
        /*06f0*/ 	.word	0x00000000
        /*06f4*/ 	.short	0x0101
        /*06f6*/ 	.byte	0x05
	.zero		1


	//   ....[95]....
        /*06f8*/ 	.word	0x0000af20
        /*06fc*/ 	.word	0x00000003
        /*0700*/ 	.word	0x000000d0
        /*0704*/ 	.short	0x010a
        /*0706*/ 	.byte	0xff
	.zero		1


	//   ....[96]....
        /*0708*/ 	.word	0x0000af80
        /*070c*/ 	.word	0x00000002
        /*0710*/ 	.word	0x00000018
        /*0714*/ 	.short	0x010a
        /*0716*/ 	.byte	0xff
	.zero		1


	//   ....[97]....
        /*0718*/ 	.word	0x0000afe0
        /*071c*/ 	.word	0x00000002
        /*0720*/ 	.word	0x00000018
        /*0724*/ 	.short	0x010a
        /*0726*/ 	.byte	0xff
	.zero		1


	//   ....[98]....
        /*0728*/ 	.word	0x0000b030
        /*072c*/ 	.word	0x00000002
        /*0730*/ 	.word	0x00000080
        /*0734*/ 	.short	0x010a
        /*0736*/ 	.byte	0xff
	.zero		1


	//   ....[99]....
        /*0738*/ 	.word	0x0000b090
        /*073c*/ 	.word	0x00000000
        /*0740*/ 	.word	0x00000000
        /*0744*/ 	.short	0x010a
        /*0746*/ 	.byte	0xff
	.zero		1


	//   ....[100]....
        /*0748*/ 	.word	0x0000b0f0
        /*074c*/ 	.word	0x00000000
        /*0750*/ 	.word	0x00000000
        /*0754*/ 	.short	0x010a
        /*0756*/ 	.byte	0xff
	.zero		1


	//   ....[101]....
        /*0758*/ 	.word	0x0000b140
        /*075c*/ 	.word	0x00000000
        /*0760*/ 	.word	0x000000c0
        /*0764*/ 	.short	0x010a
        /*0766*/ 	.byte	0xff
	.zero		1


	//   ....[102]....
        /*0768*/ 	.word	0x0000b1a0
        /*076c*/ 	.word	0x00000000
        /*0770*/ 	.word	0x00000090
        /*0774*/ 	.short	0x010a
        /*0776*/ 	.byte	0xff
	.zero		1


	//   ....[103]....
        /*0778*/ 	.word	0x0000b1f0
        /*077c*/ 	.word	0x00000000
        /*0780*/ 	.word	0x00000080
        /*0784*/ 	.short	0x010a
        /*0786*/ 	.byte	0xff
	.zero		1


	//   ....[104]....
        /*0788*/ 	.word	0x0000b250
        /*078c*/ 	.word	0x00000000
        /*0790*/ 	.word	0x00000090
        /*0794*/ 	.short	0x010a
        /*0796*/ 	.byte	0xff
	.zero		1


	//   ....[105]....
        /*0798*/ 	.word	0x0000b2a0
        /*079c*/ 	.word	0x00000000
        /*07a0*/ 	.word	0x00000080
        /*07a4*/ 	.short	0x010a
        /*07a6*/ 	.byte	0xff
	.zero		1


	//   ....[106]....
        /*07a8*/ 	.word	0x0000b300
        /*07ac*/ 	.word	0x00000003
        /*07b0*/ 	.word	0x000000b0
        /*07b4*/ 	.short	0x010a
        /*07b6*/ 	.byte	0xff
	.zero		1


	//   ....[107]....
        /*07b8*/ 	.word	0x0000b360
        /*07bc*/ 	.word	0x00000000
        /*07c0*/ 	.word	0x00000000
        /*07c4*/ 	.short	0x010a
        /*07c6*/ 	.byte	0xff
	.zero		1


	//   ....[108]....
        /*07c8*/ 	.word	0x0000b3c0
        /*07cc*/ 	.word	0x00000000
        /*07d0*/ 	.word	0x00000000
        /*07d4*/ 	.short	0x010a
        /*07d6*/ 	.byte	0xff
	.zero		1


	//   ....[109]....
        /*07d8*/ 	.word	0x0000b420
        /*07dc*/ 	.word	0x00000000
        /*07e0*/ 	.word	0x00000000
        /*07e4*/ 	.short	0x010a
        /*07e6*/ 	.byte	0xff
	.zero		1


	//   ....[110]....
        /*07e8*/ 	.word	0x0000b470
        /*07ec*/ 	.word	0x00000000
        /*07f0*/ 	.word	0x00000080
        /*07f4*/ 	.short	0x010a
        /*07f6*/ 	.byte	0xff
	.zero		1


	//   ....[111]....
        /*07f8*/ 	.word	0x0000b4d0
        /*07fc*/ 	.word	0x00000000
        /*0800*/ 	.word	0x00000078
        /*0804*/ 	.short	0x010a
        /*0806*/ 	.byte	0xff
	.zero		1


	//   ....[112]....
        /*0808*/ 	.word	0x0000b530
        /*080c*/ 	.word	0x00000003
        /*0810*/ 	.word	0x00000050
        /*0814*/ 	.short	0x010a
        /*0816*/ 	.byte	0xff
	.zero		1


	//   ....[113]....
        /*0818*/ 	.word	0x0000b590
        /*081c*/ 	.word	0x00000003
        /*0820*/ 	.word	0x00000058
        /*0824*/ 	.short	0x010a
        /*0826*/ 	.byte	0xff
	.zero		1


	//   ....[114]....
        /*0828*/ 	.word	0x0000b5f0
        /*082c*/ 	.word	0x00000003
        /*0830*/ 	.word	0x00000060
        /*0834*/ 	.short	0x010a
        /*0836*/ 	.byte	0xff
	.zero		1


	//   ....[115]....
        /*0838*/ 	.word	0x0000b650
        /*083c*/ 	.word	0x00000003
        /*0840*/ 	.word	0x00000068
        /*0844*/ 	.short	0x010a
        /*0846*/ 	.byte	0xff
	.zero		1


	//   ....[116]....
        /*0848*/ 	.word	0x0000b6b0
        /*084c*/ 	.word	0x00000000
        /*0850*/ 	.word	0x00000050
        /*0854*/ 	.short	0x010a
        /*0856*/ 	.byte	0xff
	.zero		1


	//   ....[117]....
        /*0858*/ 	.word	0x0000b710
        /*085c*/ 	.word	0x00000000
        /*0860*/ 	.word	0x00000058
        /*0864*/ 	.short	0x010a
        /*0866*/ 	.byte	0xff
	.zero		1


	//   ....[118]....
        /*0868*/ 	.word	0x0000b770
        /*086c*/ 	.word	0x00000000
        /*0870*/ 	.word	0x00000060
        /*0874*/ 	.short	0x010a
        /*0876*/ 	.byte	0xff
	.zero		1


	//   ....[119]....
        /*0878*/ 	.word	0x0000b7c0
        /*087c*/ 	.word	0x00000000
        /*0880*/ 	.word	0x00000080
        /*0884*/ 	.short	0x010a
        /*0886*/ 	.byte	0xff
	.zero		1


	//   ....[120]....
        /*0888*/ 	.word	0x0000b810
        /*088c*/ 	.word	0x00000003
        /*0890*/ 	.word	0x00000030
        /*0894*/ 	.short	0x010a
        /*0896*/ 	.byte	0xff
	.zero		1


	//   ....[121]....
        /*0898*/ 	.word	0x0000b860
        /*089c*/ 	.word	0x0000006c
        /*08a0*/ 	.word	0x000000a0
        /*08a4*/ 	.short	0x010a
        /*08a6*/ 	.byte	0xff
	.zero		1


	//   ....[122]....
        /*08a8*/ 	.word	0x0000b8b0
        /*08ac*/ 	.word	0x00000076
        /*08b0*/ 	.word	0x00000030
        /*08b4*/ 	.short	0x010a
        /*08b6*/ 	.byte	0xff
	.zero		1


	//   ....[123]....
        /*08b8*/ 	.word	0x0000b900
        /*08bc*/ 	.word	0x00000000
        /*08c0*/ 	.word	0x00000030
        /*08c4*/ 	.short	0x010a
        /*08c6*/ 	.byte	0xff
	.zero		1


	//   ....[124]....
        /*08c8*/ 	.word	0x0000b950
        /*08cc*/ 	.word	0x00000000
        /*08d0*/ 	.word	0x00000030
        /*08d4*/ 	.short	0x010a
        /*08d6*/ 	.byte	0xff
	.zero		1


	//----- nvinfo : EIATTR_NUM_MBARRIERS
	.align		4
.L_48:
        /*08d8*/ 	.byte	0x03, 0x38
        /*08da*/ 	.short	0x001c


	//----- nvinfo : EIATTR_EXIT_INSTR_OFFSETS
	.align		4
        /*08dc*/ 	.byte	0x04, 0x1c
        /*08de*/ 	.short	(.L_50 - .L_49)


	//   ....[0]....
.L_49:
        /*08e0*/ 	.word	0x00002420


	//   ....[1]....
        /*08e4*/ 	.word	0x00002910


	//   ....[2]....
        /*08e8*/ 	.word	0x00002970


	//   ....[3]....
        /*08ec*/ 	.word	0x00003670


	//   ....[4]....
        /*08f0*/ 	.word	0x000046d0


	//   ....[5]....
        /*08f4*/ 	.word	0x00004710


	//   ....[6]....
        /*08f8*/ 	.word	0x0000af10


	//----- nvinfo : EIATTR_MAX_THREADS
	.align		4
.L_50:
        /*08fc*/ 	.byte	0x04, 0x05
        /*08fe*/ 	.short	(.L_52 - .L_51)
.L_51:
        /*0900*/ 	.word	0x00000100
        /*0904*/ 	.word	0x00000001
        /*0908*/ 	.word	0x00000001


	//----- nvinfo : EIATTR_CRS_STACK_SIZE
	.align		4
.L_52:
        /*090c*/ 	.byte	0x04, 0x1e
        /*090e*/ 	.short	(.L_54 - .L_53)
.L_53:
        /*0910*/ 	.word	0x00000000


	//----- nvinfo : EIATTR_CBANK_PARAM_SIZE
	.align		4
.L_54:
        /*0914*/ 	.byte	0x03, 0x19
        /*0916*/ 	.short	0x0800


	//----- nvinfo : EIATTR_PARAM_CBANK
	.align		4
        /*0918*/ 	.byte	0x04, 0x0a
        /*091a*/ 	.short	(.L_56 - .L_55)
	.align		4
.L_55:
        /*091c*/ 	.word	index@(.nv.constant0._ZN7cutlass13device_kernelINS_4gemm6kernel13GemmUniversalIN4cute5tupleIJiiiiEEENS1_10collective13CollectiveMmaINS1_35MainloopSm100TmaUmmaWarpSpecializedILi3ELi2ELi2ENS5_IJNS4_1CILi1EEESB_SB_EEEEENS5_IJNSA_ILi128EEENSA_ILi256EEENSA_ILi64EEEEEEaNS5_IJlSB_lEEEaSI_NS4_8TiledMMAINS4_8MMA_AtomIJNS4_15SM100_MMA_S8_SSIaaiLi128ELi256ELNS4_4UMMA5MajorE0ELSN_0ELNSM_8SaturateE0EEEEEENS4_6LayoutISC_NS5_IJNSA_ILi0EEESS_SS_EEEEENS5_IJNS4_10UnderscoreESV_SV_EEEEENS4_13SM90_TMA_LOADENS4_14ComposedLayoutINS4_7SwizzleILi2ELi4ELi3EEENS4_18smem_ptr_flag_bitsILi8EEENSR_INS5_IJNSA_ILi8EEESG_EEENS5_IJSG_SB_EEEEEEEvNS4_8identityESY_S18_vS19_EENS_8epilogue10collective18CollectiveEpilogueINS1B_23Sm100TmaWarpSpecializedILi4ELi2ELi64ELb0ELb0EEEJSH_NS5_IJNSR_ISE_SB_EENSR_ISG_SB_EEEEEaSI_aSI_NS1B_6fusion15FusionCallbacksIS1F_NS1J_17LinearCombinationIaiaiLNS_15FloatRoundStyleE2EEESH_S1I_JEEENS4_5SM1004TMEM4LOAD26SM100_TMEM_LOAD_32dp32b64xESY_S18_NS4_39AutoVectorizingCopyWithAssumedAlignmentILi128EEENS4_14SM90_TMA_STOREES18_S1U_S1U_EEEvvEEEEvNT_6ParamsE)
        /*0920*/ 	.short	0x0380
        /*0922*/ 	.short	0x0800


	//----- nvinfo : EIATTR_SW_WAR
	.align		4
.L_56:
        /*0924*/ 	.byte	0x04, 0x36
        /*0926*/ 	.short	(.L_58 - .L_57)
.L_57:
        /*0928*/ 	.word	0x00000008
.L_58:


//--------------------- .nv.callgraph             --------------------------
	.section	.nv.callgraph,"",@"SHT_CUDA_CALLGRAPH"
	.align	4
	.sectionentsize	8
	.align		4
        /*0000*/ 	.word	0x00000000
	.align		4
        /*0004*/ 	.word	0xffffffff
	.align		4
        /*0008*/ 	.word	index@(_ZN7cutlass13device_kernelINS_4gemm6kernel13GemmUniversalIN4cute5tupleIJiiiiEEENS1_10collective13CollectiveMmaINS1_35MainloopSm100TmaUmmaWarpSpecializedILi3ELi2ELi2ENS5_IJNS4_1CILi1EEESB_SB_EEEEENS5_IJNSA_ILi128EEENSA_ILi256EEENSA_ILi64EEEEEEaNS5_IJlSB_lEEEaSI_NS4_8TiledMMAINS4_8MMA_AtomIJNS4_15SM100_MMA_S8_SSIaaiLi128ELi256ELNS4_4UMMA5MajorE0ELSN_0ELNSM_8SaturateE0EEEEEENS4_6LayoutISC_NS5_IJNSA_ILi0EEESS_SS_EEEEENS5_IJNS4_10UnderscoreESV_SV_EEEEENS4_13SM90_TMA_LOADENS4_14ComposedLayoutINS4_7SwizzleILi2ELi4ELi3EEENS4_18smem_ptr_flag_bitsILi8EEENSR_INS5_IJNSA_ILi8EEESG_EEENS5_IJSG_SB_EEEEEEEvNS4_8identityESY_S18_vS19_EENS_8epilogue10collective18CollectiveEpilogueINS1B_23Sm100TmaWarpSpecializedILi4ELi2ELi64ELb0ELb0EEEJSH_NS5_IJNSR_ISE_SB_EENSR_ISG_SB_EEEEEaSI_aSI_NS1B_6fusion15FusionCallbacksIS1F_NS1J_17LinearCombinationIaiaiLNS_15FloatRoundStyleE2EEESH_S1I_JEEENS4_5SM1004TMEM4LOAD26SM100_TMEM_LOAD_32dp32b64xESY_S18_NS4_39AutoVectorizingCopyWithAssumedAlignmentILi128EEENS4_14SM90_TMA_STOREES18_S1U_S1U_EEEvvEEEEvNT_6ParamsE)
	.align		4
        /*000c*/ 	.word	index@(__assertfail)
	.align		4
        /*0010*/ 	.word	0x00000000
	.align		4
        /*0014*/ 	.word	0xfffffffe
	.align		4
        /*0018*/ 	.word	0x00000000
	.align		4
        /*001c*/ 	.word	0xfffffffd
	.align		4
        /*0020*/ 	.word	0x00000000
	.align		4
        /*0024*/ 	.word	0xfffffffc


//--------------------- .nv.constant4             --------------------------
	.section	.nv.constant4,"a",@progbits
	.align	8
	.align		8
.nv.constant4:
        /*0000*/ 	.dword	__assertfail
	.align		8
        /*0008*/ 	.dword	__unnamed_1
	.align		8
        /*0010*/ 	.dword	__unnamed_2
	.align		8
        /*0018*/ 	.dword	__unnamed_3
	.align		8
        /*0020*/ 	.dword	_ZN39_INTERNAL_9d47ab9b_4_k_cu_ed8ce55d_93954cuda3std3__45__cpo5beginE
	.align		8
        /*0028*/ 	.dword	_ZN39_INTERNAL_9d47ab9b_4_k_cu_ed8ce55d_93954cuda3std3__45__cpo3endE
	.align		8
        /*0030*/ 	.dword	_ZN39_INTERNAL_9d47ab9b_4_k_cu_ed8ce55d_93954cuda3std3__45__cpo6cbeginE
	.align		8
        /*0038*/ 	.dword	_ZN39_INTERNAL_9d47ab9b_4_k_cu_ed8ce55d_93954cuda3std3__45__cpo4cendE
	.align		8
        /*0040*/ 	.dword	_ZN39_INTERNAL_9d47ab9b_4_k_cu_ed8ce55d_93954cuda3std3__441_GLOBAL__N__9d47ab9b_4_k_cu_ed8ce55d_93956ignoreE
	.align		8
        /*0048*/ 	.dword	_ZN39_INTERNAL_9d47ab9b_4_k_cu_ed8ce55d_93954cuda3std3__419piecewise_constructE
	.align		8
        /*0050*/ 	.dword	_ZN39_INTERNAL_9d47ab9b_4_k_cu_ed8ce55d_93954cuda3std3__48in_placeE
	.align		8
        /*0058*/ 	.dword	_ZN39_INTERNAL_9d47ab9b_4_k_cu_ed8ce55d_93954cuda3std6ranges3__45__cpo4swapE
	.align		8
        /*0060*/ 	.dword	_ZN39_INTERNAL_9d47ab9b_4_k_cu_ed8ce55d_93954cuda3std6ranges3__45__cpo9iter_moveE
	.align		8
        /*0068*/ 	.dword	_ZN39_INTERNAL_9d47ab9b_4_k_cu_ed8ce55d_93954cute7productE
	.align		8
        /*0070*/ 	.dword	_ZN39_INTERNAL_9d47ab9b_4_k_cu_ed8ce55d_93954cute1_E
	.align		8
        /*0078*/ 	.dword	$str$25
	.align		8
        /*0080*/ 	.dword	$str$26
	.align		8
        /*0088*/ 	.dword	$str$27
	.align		8
        /*0090*/ 	.dword	$str$28


//--------------------- .text._ZN7cutlass13device_kernelINS_4gemm6kernel13GemmUniversalIN4cute5tupleIJiiiiEEENS1_10collective13CollectiveMmaINS1_35MainloopSm100TmaUmmaWarpSpecializedILi3ELi2ELi2ENS5_IJNS4_1CILi1EEESB_SB_EEEEENS5_IJNSA_ILi128EEENSA_ILi256EEENSA_ILi64EEEEEEaNS5_IJlSB_lEEEaSI_NS4_8TiledMMAINS4_8MMA_AtomIJNS4_15SM100_MMA_S8_SSIaaiLi128ELi256ELNS4_4UMMA5MajorE0ELSN_0ELNSM_8SaturateE0EEEEEENS4_6LayoutISC_NS5_IJNSA_ILi0EEESS_SS_EEEEENS5_IJNS4_10UnderscoreESV_SV_EEEEENS4_13SM90_TMA_LOADENS4_14ComposedLayoutINS4_7SwizzleILi2ELi4ELi3EEENS4_18smem_ptr_flag_bitsILi8EEENSR_INS5_IJNSA_ILi8EEESG_EEENS5_IJSG_SB_EEEEEEEvNS4_8identityESY_S18_vS19_EENS_8epilogue10collective18CollectiveEpilogueINS1B_23Sm100TmaWarpSpecializedILi4ELi2ELi64ELb0ELb0EEEJSH_NS5_IJNSR_ISE_SB_EENSR_ISG_SB_EEEEEaSI_aSI_NS1B_6fusion15FusionCallbacksIS1F_NS1J_17LinearCombinationIaiaiLNS_15FloatRoundStyleE2EEESH_S1I_JEEENS4_5SM1004TMEM4LOAD26SM100_TMEM_LOAD_32dp32b64xESY_S18_NS4_39AutoVectorizingCopyWithAssumedAlignmentILi128EEENS4_14SM90_TMA_STOREES18_S1U_S1U_EEEvvEEEEvNT_6ParamsE --------------------------
	.section	.text._ZN7cutlass13device_kernelINS_4gemm6kernel13GemmUniversalIN4cute5tupleIJiiiiEEENS1_10collective13CollectiveMmaINS1_35MainloopSm100TmaUmmaWarpSpecializedILi3ELi2ELi2ENS5_IJNS4_1CILi1EEESB_SB_EEEEENS5_IJNSA_ILi128EEENSA_ILi256EEENSA_ILi64EEEEEEaNS5_IJlSB_lEEEaSI_NS4_8TiledMMAINS4_8MMA_AtomIJNS4_15SM100_MMA_S8_SSIaaiLi128ELi256ELNS4_4UMMA5MajorE0ELSN_0ELNSM_8SaturateE0EEEEEENS4_6LayoutISC_NS5_IJNSA_ILi0EEESS_SS_EEEEENS5_IJNS4_10UnderscoreESV_SV_EEEEENS4_13SM90_TMA_LOADENS4_14ComposedLayoutINS4_7SwizzleILi2ELi4ELi3EEENS4_18smem_ptr_flag_bitsILi8EEENSR_INS5_IJNSA_ILi8EEESG_EEENS5_IJSG_SB_EEEEEEEvNS4_8identityESY_S18_vS19_EENS_8epilogue10collective18CollectiveEpilogueINS1B_23Sm100TmaWarpSpecializedILi4ELi2ELi64ELb0ELb0EEEJSH_NS5_IJNSR_ISE_SB_EENSR_ISG_SB_EEEEEaSI_aSI_NS1B_6fusion15FusionCallbacksIS1F_NS1J_17LinearCombinationIaiaiLNS_15FloatRoundStyleE2EEESH_S1I_JEEENS4_5SM1004TMEM4LOAD26SM100_TMEM_LOAD_32dp32b64xESY_S18_NS4_39AutoVectorizingCopyWithAssumedAlignmentILi128EEENS4_14SM90_TMA_STOREES18_S1U_S1U_EEEvvEEEEvNT_6ParamsE,"ax",@progbits
	.align	128
.text._ZN7cutlass13device_kernelINS_4gemm6kernel13GemmUniversalIN4cute5tupleIJiiiiEEENS1_10collective13CollectiveMmaINS1_35MainloopSm100TmaUmmaWarpSpecializedILi3ELi2ELi2ENS5_IJNS4_1CILi1EEESB_SB_EEEEENS5_IJNSA_ILi128EEENSA_ILi256EEENSA_ILi64EEEEEEaNS5_IJlSB_lEEEaSI_NS4_8TiledMMAINS4_8MMA_AtomIJNS4_15SM100_MMA_S8_SSIaaiLi128ELi256ELNS4_4UMMA5MajorE0ELSN_0ELNSM_8SaturateE0EEEEEENS4_6LayoutISC_NS5_IJNSA_ILi0EEESS_SS_EEEEENS5_IJNS4_10UnderscoreESV_SV_EEEEENS4_13SM90_TMA_LOADENS4_14ComposedLayoutINS4_7SwizzleILi2ELi4ELi3EEENS4_18smem_ptr_flag_bitsILi8EEENSR_INS5_IJNSA_ILi8EEESG_EEENS5_IJSG_SB_EEEEEEEvNS4_8identityESY_S18_vS19_EENS_8epilogue10collective18CollectiveEpilogueINS1B_23Sm100TmaWarpSpecializedILi4ELi2ELi64ELb0ELb0EEEJSH_NS5_IJNSR_ISE_SB_EENSR_ISG_SB_EEEEEaSI_aSI_NS1B_6fusion15FusionCallbacksIS1F_NS1J_17LinearCombinationIaiaiLNS_15FloatRoundStyleE2EEESH_S1I_JEEENS4_5SM1004TMEM4LOAD26SM100_TMEM_LOAD_32dp32b64xESY_S18_NS4_39AutoVectorizingCopyWithAssumedAlignmentILi128EEENS4_14SM90_TMA_STOREES18_S1U_S1U_EEEvvEEEEvNT_6ParamsE:
        .type           _ZN7cutlass13device_kernelINS_4gemm6kernel13GemmUniversalIN4cute5tupleIJiiiiEEENS1_10collective13CollectiveMmaINS1_35MainloopSm100TmaUmmaWarpSpecializedILi3ELi2ELi2ENS5_IJNS4_1CILi1EEESB_SB_EEEEENS5_IJNSA_ILi128EEENSA_ILi256EEENSA_ILi64EEEEEEaNS5_IJlSB_lEEEaSI_NS4_8TiledMMAINS4_8MMA_AtomIJNS4_15SM100_MMA_S8_SSIaaiLi128ELi256ELNS4_4UMMA5MajorE0ELSN_0ELNSM_8SaturateE0EEEEEENS4_6LayoutISC_NS5_IJNSA_ILi0EEESS_SS_EEEEENS5_IJNS4_10UnderscoreESV_SV_EEEEENS4_13SM90_TMA_LOADENS4_14ComposedLayoutINS4_7SwizzleILi2ELi4ELi3EEENS4_18smem_ptr_flag_bitsILi8EEENSR_INS5_IJNSA_ILi8EEESG_EEENS5_IJSG_SB_EEEEEEEvNS4_8identityESY_S18_vS19_EENS_8epilogue10collective18CollectiveEpilogueINS1B_23Sm100TmaWarpSpecializedILi4ELi2ELi64ELb0ELb0EEEJSH_NS5_IJNSR_ISE_SB_EENSR_ISG_SB_EEEEEaSI_aSI_NS1B_6fusion15FusionCallbacksIS1F_NS1J_17LinearCombinationIaiaiLNS_15FloatRoundStyleE2EEESH_S1I_JEEENS4_5SM1004TMEM4LOAD26SM100_TMEM_LOAD_32dp32b64xESY_S18_NS4_39AutoVectorizingCopyWithAssumedAlignmentILi128EEENS4_14SM90_TMA_STOREES18_S1U_S1U_EEEvvEEEEvNT_6ParamsE,@function
        .size           _ZN7cutlass13device_kernelINS_4gemm6kernel13GemmUniversalIN4cute5tupleIJiiiiEEENS1_10collective13CollectiveMmaINS1_35MainloopSm100TmaUmmaWarpSpecializedILi3ELi2ELi2ENS5_IJNS4_1CILi1EEESB_SB_EEEEENS5_IJNSA_ILi128EEENSA_ILi256EEENSA_ILi64EEEEEEaNS5_IJlSB_lEEEaSI_NS4_8TiledMMAINS4_8MMA_AtomIJNS4_15SM100_MMA_S8_SSIaaiLi128ELi256ELNS4_4UMMA5MajorE0ELSN_0ELNSM_8SaturateE0EEEEEENS4_6LayoutISC_NS5_IJNSA_ILi0EEESS_SS_EEEEENS5_IJNS4_10UnderscoreESV_SV_EEEEENS4_13SM90_TMA_LOADENS4_14ComposedLayoutINS4_7SwizzleILi2ELi4ELi3EEENS4_18smem_ptr_flag_bitsILi8EEENSR_INS5_IJNSA_ILi8EEESG_EEENS5_IJSG_SB_EEEEEEEvNS4_8identityESY_S18_vS19_EENS_8epilogue10collective18CollectiveEpilogueINS1B_23Sm100TmaWarpSpecializedILi4ELi2ELi64ELb0ELb0EEEJSH_NS5_IJNSR_ISE_SB_EENSR_ISG_SB_EEEEEaSI_aSI_NS1B_6fusion15FusionCallbacksIS1F_NS1J_17LinearCombinationIaiaiLNS_15FloatRoundStyleE2EEESH_S1I_JEEENS4_5SM1004TMEM4LOAD26SM100_TMEM_LOAD_32dp32b64xESY_S18_NS4_39AutoVectorizingCopyWithAssumedAlignmentILi128EEENS4_14SM90_TMA_STOREES18_S1U_S1U_EEEvvEEEEvNT_6ParamsE,(.L_x_161 - _ZN7cutlass13device_kernelINS_4gemm6kernel13GemmUniversalIN4cute5tupleIJiiiiEEENS1_10collective13CollectiveMmaINS1_35MainloopSm100TmaUmmaWarpSpecializedILi3ELi2ELi2ENS5_IJNS4_1CILi1EEESB_SB_EEEEENS5_IJNSA_ILi128EEENSA_ILi256EEENSA_ILi64EEEEEEaNS5_IJlSB_lEEEaSI_NS4_8TiledMMAINS4_8MMA_AtomIJNS4_15SM100_MMA_S8_SSIaaiLi128ELi256ELNS4_4UMMA5MajorE0ELSN_0ELNSM_8SaturateE0EEEEEENS4_6LayoutISC_NS5_IJNSA_ILi0EEESS_SS_EEEEENS5_IJNS4_10UnderscoreESV_SV_EEEEENS4_13SM90_TMA_LOADENS4_14ComposedLayoutINS4_7SwizzleILi2ELi4ELi3EEENS4_18smem_ptr_flag_bitsILi8EEENSR_INS5_IJNSA_ILi8EEESG_EEENS5_IJSG_SB_EEEEEEEvNS4_8identityESY_S18_vS19_EENS_8epilogue10collective18CollectiveEpilogueINS1B_23Sm100TmaWarpSpecializedILi4ELi2ELi64ELb0ELb0EEEJSH_NS5_IJNSR_ISE_SB_EENSR_ISG_SB_EEEEEaSI_aSI_NS1B_6fusion15FusionCallbacksIS1F_NS1J_17LinearCombinationIaiaiLNS_15FloatRoundStyleE2EEESH_S1I_JEEENS4_5SM1004TMEM4LOAD26SM100_TMEM_LOAD_32dp32b64xESY_S18_NS4_39AutoVectorizingCopyWithAssumedAlignmentILi128EEENS4_14SM90_TMA_STOREES18_S1U_S1U_EEEvvEEEEvNT_6ParamsE)
        .other          _ZN7cutlass13device_kernelINS_4gemm6kernel13GemmUniversalIN4cute5tupleIJiiiiEEENS1_10collective13CollectiveMmaINS1_35MainloopSm100TmaUmmaWarpSpecializedILi3ELi2ELi2ENS5_IJNS4_1CILi1EEESB_SB_EEEEENS5_IJNSA_ILi128EEENSA_ILi256EEENSA_ILi64EEEEEEaNS5_IJlSB_lEEEaSI_NS4_8TiledMMAINS4_8MMA_AtomIJNS4_15SM100_MMA_S8_SSIaaiLi128ELi256ELNS4_4UMMA5MajorE0ELSN_0ELNSM_8SaturateE0EEEEEENS4_6LayoutISC_NS5_IJNSA_ILi0EEESS_SS_EEEEENS5_IJNS4_10UnderscoreESV_SV_EEEEENS4_13SM90_TMA_LOADENS4_14ComposedLayoutINS4_7SwizzleILi2ELi4ELi3EEENS4_18smem_ptr_flag_bitsILi8EEENSR_INS5_IJNSA_ILi8EEESG_EEENS5_IJSG_SB_EEEEEEEvNS4_8identityESY_S18_vS19_EENS_8epilogue10collective18CollectiveEpilogueINS1B_23Sm100TmaWarpSpecializedILi4ELi2ELi64ELb0ELb0EEEJSH_NS5_IJNSR_ISE_SB_EENSR_ISG_SB_EEEEEaSI_aSI_NS1B_6fusion15FusionCallbacksIS1F_NS1J_17LinearCombinationIaiaiLNS_15FloatRoundStyleE2EEESH_S1I_JEEENS4_5SM1004TMEM4LOAD26SM100_TMEM_LOAD_32dp32b64xESY_S18_NS4_39AutoVectorizingCopyWithAssumedAlignmentILi128EEENS4_14SM90_TMA_STOREES18_S1U_S1U_EEEvvEEEEvNT_6ParamsE,@"STO_CUDA_ENTRY STV_DEFAULT"
_ZN7cutlass13device_kernelINS_4gemm6kernel13GemmUniversalIN4cute5tupleIJiiiiEEENS1_10collective13CollectiveMmaINS1_35MainloopSm100TmaUmmaWarpSpecializedILi3ELi2ELi2ENS5_IJNS4_1CILi1EEESB_SB_EEEEENS5_IJNSA_ILi128EEENSA_ILi256EEENSA_ILi64EEEEEEaNS5_IJlSB_lEEEaSI_NS4_8TiledMMAINS4_8MMA_AtomIJNS4_15SM100_MMA_S8_SSIaaiLi128ELi256ELNS4_4UMMA5MajorE0ELSN_0ELNSM_8SaturateE0EEEEEENS4_6LayoutISC_NS5_IJNSA_ILi0EEESS_SS_EEEEENS5_IJNS4_10UnderscoreESV_SV_EEEEENS4_13SM90_TMA_LOADENS4_14ComposedLayoutINS4_7SwizzleILi2ELi4ELi3EEENS4_18smem_ptr_flag_bitsILi8EEENSR_INS5_IJNSA_ILi8EEESG_EEENS5_IJSG_SB_EEEEEEEvNS4_8identityESY_S18_vS19_EENS_8epilogue10collective18CollectiveEpilogueINS1B_23Sm100TmaWarpSpecializedILi4ELi2ELi64ELb0ELb0EEEJSH_NS5_IJNSR_ISE_SB_EENSR_ISG_SB_EEEEEaSI_aSI_NS1B_6fusion15FusionCallbacksIS1F_NS1J_17LinearCombinationIaiaiLNS_15FloatRoundStyleE2EEESH_S1I_JEEENS4_5SM1004TMEM4LOAD26SM100_TMEM_LOAD_32dp32b64xESY_S18_NS4_39AutoVectorizingCopyWithAssumedAlignmentILi128EEENS4_14SM90_TMA_STOREES18_S1U_S1U_EEEvvEEEEvNT_6ParamsE:
[----:B------:R-:W1:Y:S01]  /*0000*/  LDC R1, c[0x0][0x37c] ;  /* 0x0000df00ff017b82 */ /* 0x000e620000000800 */
[----:B------:R-:W2:Y:S01]  /*0010*/  S2R R167, SR_TID.X ;  /* 0x0000000000a77919 */ /* 0x000ea20000002100 */
[----:B------:R-:W3:Y:S01]  /*0020*/  LDCU.64 UR4, c[0x0][0x890] ;  /* 0x00011200ff0477ac */ /* 0x000ee20008000a00 */
[----:B------:R-:W-:Y:S02]  /*0030*/  PRMT R151, RZ, 0x7610, R151 ;  /* 0x00007610ff977816 */ /* 0x000fe40000000097 */
[----:B------:R-:W-:Y:S01]  /*0040*/  ELECT P5, URZ, PT ;  /* 0x0000000000ff782f */ /* 0x000fe200038a0000 */
[----:B------:R-:W4:Y:S01]  /*0050*/  LDCU.64 UR46, c[0x0][0x358] ;  /* 0x00006b00ff2e77ac */ /* 0x000f220008000a00 */
[----:B---3--:R-:W-:-:S04]  /*0060*/  UISETP.NE.U32.AND UP0, UPT, UR4, URZ, UPT ;  /* 0x000000ff0400728c */ /* 0x008fc8000bf05070 */
[----:B------:R-:W-:Y:S01]  /*0070*/  UISETP.NE.AND.EX UP0, UPT, UR5, URZ, UPT, UP0 ;  /* 0x000000ff0500728c */ /* 0x000fe2000bf05300 */
[----:B--2---:R-:W-:-:S05]  /*0080*/  SHF.R.U32.HI R154, RZ, 0x5, R167 ;  /* 0x00000005ff9a7819 */ /* 0x004fca00000116a7 */
[----:B------:R-:W2:Y:S02]  /*0090*/  SHFL.IDX PT, R0, R154, RZ, 0x1f ;  /* 0x00001fff9a007589 */ /* 0x000ea400000e0000 */
[----:B--2---:R-:W-:Y:S01]  /*00a0*/  R2UR UR8, R0 ;  /* 0x00000000000872ca */ /* 0x004fe200000e0000 */
[----:B-1--4-:R-:W-:-:S14]  /*00b0*/  BRA.U UP0, `(.L_x_0) ;  /* 0x00000001002c7547 */ /* 0x012fdc000b800000 */
[----:B------:R-:W1:Y:S02]  /*00c0*/  LDCU.64 UR6, c[0x0][0x888] ;  /* 0x00011100ff0677ac */ /* 0x000e640008000a00 */
[----:B-1----:R-:W-:-:S04]  /*00d0*/  UISETP.NE.U32.AND UP0, UPT, UR6, URZ, UPT ;  /* 0x000000ff0600728c */ /* 0x002fc8000bf05070 */
[----:B------:R-:W-:-:S09]  /*00e0*/  UISETP.NE.AND.EX UP0, UPT, UR7, URZ, UPT, UP0 ;  /* 0x000000ff0700728c */ /* 0x000fd2000bf05300 */
[----:B------:R-:W-:Y:S05]  /*00f0*/  BRA.U !UP0, `(.L_x_1) ;  /* 0x0000000108107547 */ /* 0x000fea000b800000 */
[----:B------:R-:W1:Y:S02]  /*0100*/  LDC.64 R82, c[0x0][0x888] ;  /* 0x00022200ff527b82 */ /* 0x000e640000000a00 */
[----:B-1----:R1:W5:Y:S01]  /*0110*/  LDG.E R82, desc[UR46][R82.64] ;  /* 0x0000002e52527981 */ /* 0x002362000c1e1900 */
[----:B------:R-:W-:Y:S01]  /*0120*/  HFMA2 R151, -RZ, RZ, 0, 5.9604644775390625e-08 ;  /* 0x00000001ff977431 */ /* 0x000fe200000001ff */
[----:B------:R-:W-:Y:S05]  /*0130*/  BRA `(.L_x_0) ;  /* 0x00000000000c7947 */ /* 0x000fea0003800000 */
.L_x_1:
[----:B------:R-:W1:Y:S01]  /*0140*/  LDCU UR6, c[0x0][0x880] ;  /* 0x00011000ff0677ac */ /* 0x000e620008000800 */
[----:B------:R-:W-:Y:S01]  /*0150*/  HFMA2 R151, -RZ, RZ, 0, 5.9604644775390625e-08 ;  /* 0x00000001ff977431 */ /* 0x000fe200000001ff */
[----:B-1----:R-:W-:-:S07]  /*0160*/  MOV R82, UR6 ;  /* 0x0000000600527c02 */ /* 0x002fce0008000f00 */
.L_x_0:
[----:B------:R-:W2:Y:S02]  /*0170*/  LDCU.64 UR6, c[0x0][0x8b0] ;  /* 0x00011600ff0677ac */ /* 0x000ea40008000a00 */
[----:B--2---:R-:W-:-:S04]  /*0180*/  UISETP.NE.U32.AND UP0, UPT, UR6, URZ, UPT ;  /* 0x000000ff0600728c */ /* 0x004fc8000bf05070 */
[----:B------:R-:W-:-:S09]  /*0190*/  UISETP.NE.AND.EX UP0, UPT, UR7, URZ, UPT, UP0 ;  /* 0x000000ff0700728c */ /* 0x000fd2000bf05300 */
[----:B------:R-:W-:Y:S05]  /*01a0*/  BRA.U UP0, `(.L_x_2) ;  /* 0x0000000100247547 */ /* 0x000fea000b800000 */
[----:B------:R-:W2:Y:S02]  /*01b0*/  LDCU.64 UR6, c[0x0][0x8a8] ;  /* 0x00011500ff0677ac */ /* 0x000ea40008000a00 */
[----:B--2---:R-:W-:-:S04]  /*01c0*/  UISETP.NE.U32.AND UP0, UPT, UR6, URZ, UPT ;  /* 0x000000ff0600728c */ /* 0x004fc8000bf05070 */
[----:B------:R-:W-:-:S09]  /*01d0*/  UISETP.NE.AND.EX UP0, UPT, UR7, URZ, UPT, UP0 ;  /* 0x000000ff0700728c */ /* 0x000fd2000bf05300 */
[----:B------:R-:W-:Y:S05]  /*01e0*/  BRA.U !UP0, `(.L_x_3) ;  /* 0x00000001080c7547 */ /* 0x000fea000b800000 */
[----:B------:R-:W2:Y:S02]  /*01f0*/  LDC.64 R78, c[0x0][0x8a8] ;  /* 0x00022a00ff4e7b82 */ /* 0x000ea40000000a00 */
[----:B--2---:R2:W5:Y:S01]  /*0200*/  LDG.E R78, desc[UR46][R78.64] ;  /* 0x0000002e4e4e7981 */ /* 0x004562000c1e1900 */
[----:B------:R-:W-:Y:S05]  /*0210*/  BRA `(.L_x_2) ;  /* 0x0000000000087947 */ /* 0x000fea0003800000 */
.L_x_3:
[----:B------:R-:W2:Y:S02]  /*0220*/  LDCU UR6, c[0x0][0x8a0] ;  /* 0x00011400ff0677ac */ /* 0x000ea40008000800 */
[----:B--2---:R-:W-:Y:S02]  /*0230*/  MOV R78, UR6 ;  /* 0x00000006004e7c02 */ /* 0x004fe40008000f00 */
.L_x_2:
[----:B------:R-:W-:Y:S01]  /*0240*/  IMAD.U32 R0, RZ, RZ, UR8 ;  /* 0x00000008ff007e24 */ /* 0x000fe2000f8e00ff */
[----:B------:R-:W-:Y:S04]  /*0250*/  BSSY.RECONVERGENT B0, `(.L_x_4) ;  /* 0x000000c000007945 */ /* 0x000fe80003800200 */
[C---:B------:R-:W-:Y:S02]  /*0260*/  ISETP.NE.OR P1, PT, R0.reuse, 0x1, !P5 ;  /* 0x000000010000780c */ /* 0x040fe40006f25670 */
[----:B------:R-:W-:-:S11]  /*0270*/  ISETP.NE.OR P0, PT, R0, 0x3, !P5 ;  /* 0x000000030000780c */ /* 0x000fd60006f05670 */
[----:B------:R-:W-:Y:S05]  /*0280*/  @P1 BRA `(.L_x_5) ;  /* 0x0000000000201947 */ /* 0x000fea0003800000 */
[----:B------:R-:W3:Y:S02]  /*0290*/  LDCU.64 UR6, c[0x0][0x348] ;  /* 0x00006900ff0677ac */ /* 0x000ee40008000a00 */
[----:B---3--:R-:W-:Y:S02]  /*02a0*/  UIADD3 UR10, UP1, UPT, UR6, 0x80, URZ ;  /* 0x00000080060a7890 */ /* 0x008fe4000ff3e0ff */
[----:B------:R-:W-:Y:S02]  /*02b0*/  UIADD3 UR6, UP0, UPT, UR6, 0x180, URZ ;  /* 0x0000018006067890 */ /* 0x000fe4000ff1e0ff */
[----:B------:R-:W-:Y:S02]  /*02c0*/  UIADD3.X UR11, UPT, UPT, URZ, UR7, URZ, UP1, !UPT ;  /* 0x00000007ff0b7290 */ /* 0x000fe40008ffe4ff */
[----:B------:R-:W-:-:S07]  /*02d0*/  UIADD3.X UR7, UPT, UPT, URZ, UR7, URZ, UP0, !UPT ;  /* 0x00000007ff077290 */ /* 0x000fce00087fe4ff */
[----:B------:R3:W-:Y:S02]  /*02e0*/  UTMACCTL.PF [UR10] ;  /* 0x000000000a0079b9 */ /* 0x0007e40008040000 */
[----:B------:R3:W-:Y:S02]  /*02f0*/  UTMACCTL.PF [UR6] ;  /* 0x00000000060079b9 */ /* 0x0007e40008040000 */
[----:B---3--:R-:W-:Y:S01]  /*0300*/  NOP ;  /* 0x0000000000007918 */ /* 0x008fe20000000000 */
.L_x_5:
[----:B------:R-:W-:Y:S05]  /*0310*/  BSYNC.RECONVERGENT B0 ;  /* 0x0000000000007941 */ /* 0x000fea0003800200 */
.L_x_4:
[----:B------:R-:W-:Y:S04]  /*0320*/  BSSY.RECONVERGENT B0, `(.L_x_6) ;  /* 0x000000a000007945 */ /* 0x000fe80003800200 */
        /* <DEDUP_REMOVED lines=9> */
.L_x_7:
[----:B------:R-:W-:Y:S05]  /*03c0*/  BSYNC.RECONVERGENT B0 ;  /* 0x0000000000007941 */ /* 0x000fea0003800200 */
.L_x_6:
[----:B------:R-:W3:Y:S01]  /*03d0*/  LDCU.64 UR6, c[0x0][0x888] ;  /* 0x00011100ff0677ac */ /* 0x000ee20008000a00 */
[----:B------:R-:W-:Y:S02]  /*03e0*/  UISETP.EQ.U32.AND UP1, UPT, UR4, URZ, UPT ;  /* 0x000000ff0400728c */ /* 0x000fe4000bf22070 */
[----:B------:R-:W-:Y:S02]  /*03f0*/  UPLOP3.LUT UP2, UPT, UPT, UPT, UPT, 0x80, 0x8 ;  /* 0x000000000008789c */ /* 0x000fe40003f4f070 */
[----:B---3--:R-:W-:-:S04]  /*0400*/  UISETP.NE.U32.AND UP0, UPT, UR6, URZ, UPT ;  /* 0x000000ff0600728c */ /* 0x008fc8000bf05070 */
[----:B------:R-:W-:-:S04]  /*0410*/  UISETP.NE.AND.EX UP0, UPT, UR7, URZ, UPT, UP0 ;  /* 0x000000ff0700728c */ /* 0x000fc8000bf05300 */
[----:B------:R-:W-:-:S04]  /*0420*/  UISETP.EQ.OR.EX UP3, UPT, UR5, URZ, !UP0, UP1 ;  /* 0x000000ff0500728c */ /* 0x000fc8000c762710 */
[----:B------:R-:W-:-:S05]  /*0430*/  UP2UR UR50, UPR, URZ, 0x8 ;  /* 0x00000008ff327883 */ /* 0x000fca0008000000 */
[----:B------:R-:W-:Y:S07]  /*0440*/  BRA.U !UP3, `(.L_x_8) ;  /* 0x000000010b207547 */ /* 0x000fee000b800000 */
[----:B-----5:R-:W-:Y:S01]  /*0450*/  R2UR UR6, R82 ;  /* 0x00000000520672ca */ /* 0x020fe200000e0000 */
[----:B------:R-:W-:Y:S02]  /*0460*/  UISETP.NE.U32.AND UP2, UPT, UR4, URZ, UPT ;  /* 0x000000ff0400728c */ /* 0x000fe4000bf45070 */
[----:B------:R-:W-:Y:S02]  /*0470*/  USEL UR4, URZ, 0xffffffff, UP0 ;  /* 0xffffffffff047887 */ /* 0x000fe40008000000 */
[----:B------:R-:W-:-:S08]  /*0480*/  UISETP.NE.AND.EX UP2, UPT, UR5, URZ, UPT, UP2 ;  /* 0x000000ff0500728c */ /* 0x000fd0000bf45320 */
[----:B------:R-:W-:-:S04]  /*0490*/  UISETP.NE.AND UP1, UPT, UR6, URZ, UPT ;  /* 0x000000ff0600728c */ /* 0x000fc8000bf25270 */
[----:B------:R-:W-:-:S04]  /*04a0*/  @!UP2 USEL UR4, URZ, 0xffffffff, UP1 ;  /* 0xffffffffff04a887 */ /* 0x000fc80008800000 */
[----:B------:R-:W-:-:S04]  /*04b0*/  ULOP3.LUT UR4, UR4, 0x1, URZ, 0xc0, !UPT ;  /* 0x0000000104047892 */ /* 0x000fc8000f8ec0ff */
[----:B------:R-:W-:-:S11]  /*04c0*/  UISETP.NE.U32.AND UP2, UPT, UR4, 0x1, UPT ;  /* 0x000000010400788c */ /* 0x000fd6000bf45070 */
.L_x_8:
[----:B------:R-:W3:Y:S01]  /*04d0*/  SHFL.IDX PT, R2, R154, RZ, 0x1f ;  /* 0x00001fff9a027589 */ /* 0x000ee200000e0000 */
[----:B------:R-:W-:-:S04]  /*04e0*/  UISETP.NE.AND UP1, UPT, UR8, 0x2, UPT ;  /* 0x000000020800788c */ /* 0x000fc8000bf25270 */
[----:B------:R-:W-:Y:S01]  /*04f0*/  USEL UR6, URZ, 0x1, UP1 ;  /* 0x00000001ff067887 */ /* 0x000fe20008800000 */
[----:B---3--:R-:W-:-:S13]  /*0500*/  ISETP.NE.AND P0, PT, R2, RZ, PT ;  /* 0x000000ff0200720c */ /* 0x008fda0003f05270 */
[----:B------:R-:W-:Y:S05]  /*0510*/  @P0 BRA `(.L_x_9) ;  /* 0x0000000000400947 */ /* 0x000fea0003800000 */
[----:B------:R-:W3:Y:S01]  /*0520*/  S2UR UR5, SR_CgaCtaId ;  /* 0x00000000000579c3 */ /* 0x000ee20000008800 */
[----:B------:R-:W-:Y:S01]  /*0530*/  UMOV UR7, 0x400 ;  /* 0x0000040000077882 */ /* 0x000fe20000000000 */
[----:B------:R-:W-:Y:S01]  /*0540*/  UMOV UR4, 0x1 ;  /* 0x0000000100047882 */ /* 0x000fe20000000000 */
[----:B------:R-:W-:Y:S01]  /*0550*/  ELECT P0, URZ, PT ;  /* 0x0000000000ff782f */ /* 0x000fe20003800000 */
[----:B------:R-:W-:-:S04]  /*0560*/  UIADD3 UR10, UPT, UPT, -UR4, 0x100000, URZ ;  /* 0x00100000040a7890 */ /* 0x000fc8000fffe1ff */
[----:B------:R-:W-:Y:S02]  /*0570*/  USHF.L.U32 UR11, UR10, 0xb, URZ ;  /* 0x0000000b0a0b7899 */ /* 0x000fe400080006ff */
[----:B------:R-:W-:Y:S02]  /*0580*/  USHF.L.U32 UR10, UR10, 0x1, URZ ;  /* 0x000000010a0a7899 */ /* 0x000fe400080006ff */
[----:B---3--:R-:W-:Y:S01]  /*0590*/  ULEA UR5, UR5, UR7, 0x18 ;  /* 0x0000000705057291 */ /* 0x008fe2000f8ec0ff */
[----:B------:R-:W3:Y:S11]  /*05a0*/  FENCE.VIEW.ASYNC.S ;  /* 0x00000000000073c6 */ /* 0x000ef60000000000 */
[----:B---3--:R3:W4:Y:S01]  /*05b0*/  SYNCS.EXCH.64 URZ, [UR5], UR10 ;  /* 0x0000000a05ff75b2 */ /* 0x0087220008000100 */
[----:B------:R3:W1:Y:S01]  /*05c0*/  SYNCS.EXCH.64 URZ, [UR5+0x18], UR10 ;  /* 0x0000180a05ff75b2 */ /* 0x0006620008000100 */
[----:B------:R3:W1:Y:S01]  /*05d0*/  SYNCS.EXCH.64 URZ, [UR5+0x8], UR10 ;  /* 0x0000080a05ff75b2 */ /* 0x0006620008000100 */
[----:B------:R3:W1:Y:S01]  /*05e0*/  SYNCS.EXCH.64 URZ, [UR5+0x20], UR10 ;  /* 0x0000200a05ff75b2 */ /* 0x0006620008000100 */
[----:B------:R3:W1:Y:S01]  /*05f0*/  SYNCS.EXCH.64 URZ, [UR5+0x10], UR10 ;  /* 0x0000100a05ff75b2 */ /* 0x0006620008000100 */
[----:B------:R3:W1:Y:S01]  /*0600*/  SYNCS.EXCH.64 URZ, [UR5+0x28], UR10 ;  /* 0x0000280a05ff75b2 */ /* 0x0006620008000100 */
[----:B------:R-:W-:Y:S01]  /*0610*/  NOP ;  /* 0x0000000000007918 */ /* 0x000fe20000000000 */
.L_x_9:
[----:B------:R-:W2:Y:S01]  /*0620*/  SHFL.IDX PT, R2, R154, RZ, 0x1f ;  /* 0x00001fff9a027589 */ /* 0x000ea200000e0000 */
[----:B------:R-:W-:Y:S01]  /*0630*/  NOP ;  /* 0x0000000000007918 */ /* 0x000fe20000000000 */
[----:B--2---:R-:W-:-:S13]  /*0640*/  ISETP.NE.AND P0, PT, R2, 0x1, PT ;  /* 0x000000010200780c */ /* 0x004fda0003f05270 */
[----:B------:R-:W-:Y:S05]  /*0650*/  @P0 BRA `(.L_x_10) ;  /* 0x0000000000580947 */ /* 0x000fea0003800000 */
[----:B------:R-:W2:Y:S01]  /*0660*/  S2UR UR7, SR_CgaCtaId ;  /* 0x00000000000779c3 */ /* 0x000ea20000008800 */
[----:B------:R-:W-:Y:S01]  /*0670*/  UMOV UR9, 0x400 ;  /* 0x0000040000097882 */ /* 0x000fe20000000000 */
[----:B---3--:R-:W-:Y:S01]  /*0680*/  UMOV UR5, 0x20 ;  /* 0x0000002000057882 */ /* 0x008fe20000000000 */
[----:B------:R-:W-:Y:S01]  /*0690*/  UMOV UR4, 0x80 ;  /* 0x0000008000047882 */ /* 0x000fe20000000000 */
[----:B------:R-:W-:-:S04]  /*06a0*/  UIADD3 UR10, UPT, UPT, -UR5, 0x100000, URZ ;  /* 0x00100000050a7890 */ /* 0x000fc8000fffe1ff */
[----:B------:R-:W-:Y:S02]  /*06b0*/  USHF.L.U32 UR11, UR10, 0xb, URZ ;  /* 0x0000000b0a0b7899 */ /* 0x000fe400080006ff */
[----:B------:R-:W-:Y:S02]  /*06c0*/  USHF.L.U32 UR10, UR10, 0x1, URZ ;  /* 0x000000010a0a7899 */ /* 0x000fe400080006ff */
[----:B------:R-:W-:-:S04]  /*06d0*/  UIADD3 UR4, UPT, UPT, -UR4, 0x100000, URZ ;  /* 0x0010000004047890 */ /* 0x000fc8000fffe1ff */
[----:B------:R-:W-:Y:S02]  /*06e0*/  USHF.L.U32 UR5, UR4, 0xb, URZ ;  /* 0x0000000b04057899 */ /* 0x000fe400080006ff */
[----:B------:R-:W-:Y:S01]  /*06f0*/  USHF.L.U32 UR4, UR4, 0x1, URZ ;  /* 0x0000000104047899 */ /* 0x000fe200080006ff */
[----:B------:R-:W-:Y:S01]  /*0700*/  ELECT P0, URZ, PT ;  /* 0x0000000000ff782f */ /* 0x000fe20003800000 */
[----:B--2---:R-:W-:Y:S01]  /*0710*/  ULEA UR7, UR7, UR9, 0x18 ;  /* 0x0000000907077291 */ /* 0x004fe2000f8ec0ff */
[----:B------:R-:W2:Y:S11]  /*0720*/  FENCE.VIEW.ASYNC.S ;  /* 0x00000000000073c6 */ /* 0x000eb60000000000 */
[----:B--2---:R2:W3:Y:S01]  /*0730*/  SYNCS.EXCH.64 URZ, [UR7+0x30], UR10 ;  /* 0x0000300a07ff75b2 */ /* 0x0044e20008000100 */
[----:B------:R2:W1:Y:S01]  /*0740*/  SYNCS.EXCH.64 URZ, [UR7+0x50], UR4 ;  /* 0x0000500407ff75b2 */ /* 0x0004620008000100 */
[----:B------:R2:W1:Y:S01]  /*0750*/  SYNCS.EXCH.64 URZ, [UR7+0x38], UR10 ;  /* 0x0000380a07ff75b2 */ /* 0x0004620008000100 */
[----:B------:R2:W1:Y:S01]  /*0760*/  SYNCS.EXCH.64 URZ, [UR7+0x58], UR4 ;  /* 0x0000580407ff75b2 */ /* 0x0004620008000100 */
[----:B------:R2:W1:Y:S01]  /*0770*/  SYNCS.EXCH.64 URZ, [UR7+0x40], UR10 ;  /* 0x0000400a07ff75b2 */ /* 0x0004620008000100 */
[----:B------:R2:W1:Y:S01]  /*0780*/  SYNCS.EXCH.64 URZ, [UR7+0x60], UR4 ;  /* 0x0000600407ff75b2 */ /* 0x0004620008000100 */
[----:B------:R2:W1:Y:S01]  /*0790*/  SYNCS.EXCH.64 URZ, [UR7+0x48], UR10 ;  /* 0x0000480a07ff75b2 */ /* 0x0004620008000100 */
[----:B------:R2:W1:Y:S01]  /*07a0*/  SYNCS.EXCH.64 URZ, [UR7+0x68], UR4 ;  /* 0x0000680407ff75b2 */ /* 0x0004620008000100 */
[----:B------:R-:W-:Y:S01]  /*07b0*/  NOP ;  /* 0x0000000000007918 */ /* 0x000fe20000000000 */
.L_x_10:
[----:B------:R-:W4:Y:S01]  /*07c0*/  SHFL.IDX PT, R2, R154, RZ, 0x1f ;  /* 0x00001fff9a027589 */ /* 0x000f2200000e0000 */
[----:B------:R-:W-:Y:S01]  /*07d0*/  NOP ;  /* 0x0000000000007918 */ /* 0x000fe20000000000 */
[----:B----4-:R-:W-:-:S13]  /*07e0*/  ISETP.NE.AND P0, PT, R2, 0x3, PT ;  /* 0x000000030200780c */ /* 0x010fda0003f05270 */
[----:B------:R-:W-:Y:S05]  /*07f0*/  @P0 BRA `(.L_x_11) ;  /* 0x0000000000300947 */ /* 0x000fea0003800000 */
[----:B--23--:R-:W2:Y:S01]  /*0800*/  S2UR UR5, SR_CgaCtaId ;  /* 0x00000000000579c3 */ /* 0x00cea20000008800 */
[----:B------:R-:W-:Y:S01]  /*0810*/  UMOV UR7, 0x400 ;  /* 0x0000040000077882 */ /* 0x000fe20000000000 */
[----:B------:R-:W-:Y:S01]  /*0820*/  UMOV UR4, 0x20 ;  /* 0x0000002000047882 */ /* 0x000fe20000000000 */
[----:B------:R-:W-:Y:S01]  /*0830*/  ELECT P0, URZ, PT ;  /* 0x0000000000ff782f */ /* 0x000fe20003800000 */
[----:B------:R-:W-:-:S04]  /*0840*/  UIADD3 UR10, UPT, UPT, -UR4, 0x100000, URZ ;  /* 0x00100000040a7890 */ /* 0x000fc8000fffe1ff */
[----:B------:R-:W-:Y:S02]  /*0850*/  USHF.L.U32 UR11, UR10, 0xb, URZ ;  /* 0x0000000b0a0b7899 */ /* 0x000fe400080006ff */
[----:B------:R-:W-:Y:S02]  /*0860*/  USHF.L.U32 UR10, UR10, 0x1, URZ ;  /* 0x000000010a0a7899 */ /* 0x000fe400080006ff */
[----:B--2---:R-:W-:Y:S01]  /*0870*/  ULEA UR5, UR5, UR7, 0x18 ;  /* 0x0000000705057291 */ /* 0x004fe2000f8ec0ff */
[----:B------:R-:W2:Y:S11]  /*0880*/  FENCE.VIEW.ASYNC.S ;  /* 0x00000000000073c6 */ /* 0x000eb60000000000 */
[----:B--2---:R4:W2:Y:S01]  /*0890*/  SYNCS.EXCH.64 URZ, [UR5+0x70], UR10 ;  /* 0x0000700a05ff75b2 */ /* 0x0048a20008000100 */
[----:B------:R4:W3:Y:S02]  /*08a0*/  SYNCS.EXCH.64 URZ, [UR5+0x78], UR10 ;  /* 0x0000780a05ff75b2 */ /* 0x0008e40008000100 */
[----:B----4-:R-:W-:Y:S01]  /*08b0*/  NOP ;  /* 0x0000000000007918 */ /* 0x010fe20000000000 */
.L_x_11:
[----:B------:R-:W4:Y:S01]  /*08c0*/  SHFL.IDX PT, R2, R154, RZ, 0x1f ;  /* 0x00001fff9a027589 */ /* 0x000f2200000e0000 */
[----:B------:R-:W-:Y:S01]  /*08d0*/  NOP ;  /* 0x0000000000007918 */ /* 0x000fe20000000000 */
[----:B----4-:R-:W-:-:S13]  /*08e0*/  ISETP.NE.AND P0, PT, R2, 0x4, PT ;  /* 0x000000040200780c */ /* 0x010fda0003f05270 */
[----:B------:R-:W-:Y:S05]  /*08f0*/  @P0 BRA `(.L_x_12) ;  /* 0x00000000004c0947 */ /* 0x000fea0003800000 */
[----:B--23--:R-:W2:Y:S01]  /*0900*/  S2UR UR5, SR_CgaCtaId ;  /* 0x00000000000579c3 */ /* 0x00cea20000008800 */
[----:B------:R-:W-:Y:S01]  /*0910*/  UMOV UR9, 0x100 ;  /* 0x0000010000097882 */ /* 0x000fe20000000000 */
[----:B------:R-:W-:Y:S01]  /*0920*/  UMOV UR7, 0x400 ;  /* 0x0000040000077882 */ /* 0x000fe20000000000 */
[----:B------:R-:W-:Y:S01]  /*0930*/  USEL UR9, UR9, 0xe0, UP2 ;  /* 0x000000e009097887 */ /* 0x000fe20009000000 */
[----:B------:R-:W-:Y:S01]  /*0940*/  UMOV UR4, 0x1 ;  /* 0x0000000100047882 */ /* 0x000fe20000000000 */
[----:B------:R-:W-:Y:S01]  /*0950*/  ELECT P0, URZ, PT ;  /* 0x0000000000ff782f */ /* 0x000fe20003800000 */
[----:B------:R-:W-:-:S04]  /*0960*/  UIADD3 UR10, UPT, UPT, -UR4, 0x100000, URZ ;  /* 0x00100000040a7890 */ /* 0x000fc8000fffe1ff */
[----:B------:R-:W-:Y:S02]  /*0970*/  USHF.L.U32 UR11, UR10, 0xb, URZ ;  /* 0x0000000b0a0b7899 */ /* 0x000fe400080006ff */
[----:B------:R-:W-:Y:S02]  /*0980*/  USHF.L.U32 UR10, UR10, 0x1, URZ ;  /* 0x000000010a0a7899 */ /* 0x000fe400080006ff */
[----:B------:R-:W-:-:S04]  /*0990*/  UIADD3 UR12, UPT, UPT, -UR9, 0x100000, URZ ;  /* 0x00100000090c7890 */ /* 0x000fc8000fffe1ff */
[----:B------:R-:W-:Y:S02]  /*09a0*/  USHF.L.U32 UR13, UR12, 0xb, URZ ;  /* 0x0000000b0c0d7899 */ /* 0x000fe400080006ff */
[----:B------:R-:W-:Y:S02]  /*09b0*/  USHF.L.U32 UR12, UR12, 0x1, URZ ;  /* 0x000000010c0c7899 */ /* 0x000fe400080006ff */
[----:B--2---:R-:W-:Y:S01]  /*09c0*/  ULEA UR5, UR5, UR7, 0x18 ;  /* 0x0000000705057291 */ /* 0x004fe2000f8ec0ff */
[----:B------:R-:W2:Y:S11]  /*09d0*/  FENCE.VIEW.ASYNC.S ;  /* 0x00000000000073c6 */ /* 0x000eb60000000000 */
[----:B--2---:R4:W2:Y:S01]  /*09e0*/  SYNCS.EXCH.64 URZ, [UR5+0x80], UR10 ;  /* 0x0000800a05ff75b2 */ /* 0x0048a20008000100 */
[----:B------:R4:W3:Y:S01]  /*09f0*/  SYNCS.EXCH.64 URZ, [UR5+0x90], UR12 ;  /* 0x0000900c05ff75b2 */ /* 0x0008e20008000100 */
[----:B------:R4:W1:Y:S01]  /*0a00*/  SYNCS.EXCH.64 URZ, [UR5+0x88], UR10 ;  /* 0x0000880a05ff75b2 */ /* 0x0008620008000100 */
[----:B------:R4:W1:Y:S02]  /*0a10*/  SYNCS.EXCH.64 URZ, [UR5+0x98], UR12 ;  /* 0x0000980c05ff75b2 */ /* 0x0008640008000100 */
[----:B----4-:R-:W-:Y:S01]  /*0a20*/  NOP ;  /* 0x0000000000007918 */ /* 0x010fe20000000000 */
.L_x_12:
[----:B------:R-:W4:Y:S01]  /*0a30*/  SHFL.IDX PT, R2, R154, RZ, 0x1f ;  /* 0x00001fff9a027589 */ /* 0x000f2200000e0000 */
[----:B------:R-:W-:Y:S01]  /*0a40*/  NOP ;  /* 0x0000000000007918 */ /* 0x000fe20000000000 */
[----:B----4-:R-:W-:-:S13]  /*0a50*/  ISETP.NE.AND P0, PT, R2, 0x5, PT ;  /* 0x000000050200780c */ /* 0x010fda0003f05270 */
[----:B------:R-:W-:Y:S05]  /*0a60*/  @P0 BRA `(.L_x_13) ;  /* 0x0000000000480947 */ /* 0x000fea0003800000 */
[----:B--2---:R-:W2:Y:S01]  /*0a70*/  S2UR UR7, SR_CgaCtaId ;  /* 0x00000000000779c3 */ /* 0x004ea20000008800 */
        /* <DEDUP_REMOVED lines=12> */
[----:B--2---:R4:W2:Y:S01]  /*0b40*/  SYNCS.EXCH.64 URZ, [UR7+0xa0], UR10 ;  /* 0x0000a00a07ff75b2 */ /* 0x0048a20008000100 */
[----:B------:R4:W3:Y:S01]  /*0b50*/  SYNCS.EXCH.64 URZ, [UR7+0xb0], UR4 ;  /* 0x0000b00407ff75b2 */ /* 0x0008e20008000100 */
[----:B------:R4:W1:Y:S01]  /*0b60*/  SYNCS.EXCH.64 URZ, [UR7+0xa8], UR10 ;  /* 0x0000a80a07ff75b2 */ /* 0x0008620008000100 */
[----:B------:R4:W1:Y:S02]  /*0b70*/  SYNCS.EXCH.64 URZ, [UR7+0xb8], UR4 ;  /* 0x0000b80407ff75b2 */ /* 0x0008640008000100 */
[----:B----4-:R-:W-:Y:S01]  /*0b80*/  NOP ;  /* 0x0000000000007918 */ /* 0x010fe20000000000 */
.L_x_13:
        /* <DEDUP_REMOVED lines=18> */
.L_x_14:
[----:B--23--:R-:W2:Y:S01]  /*0cb0*/  S2UR UR5, SR_CTAID.X ;  /* 0x00000000000579c3 */ /* 0x00cea20000002500 */
[----:B------:R-:W-:-:S05]  /*0cc0*/  CS2R.32 R152, SR_CgaSize ;  /* 0x0000000000987805 */ /* 0x000fca0000008a00 */
[----:B------:R-:W-:-:S05]  /*0cd0*/  IMAD R152, R152, -0xa0, RZ ;  /* 0xffffff6098987824 */ /* 0x000fca00078e02ff */
[----:B------:R-:W-:-:S14]  /*0ce0*/  R2UR UR9, R152 ;  /* 0x00000000980972ca */ /* 0x000fdc00000e0000 */
[----:B------:R-:W3:Y:S01]  /*0cf0*/  LDCU UR9, c[0x0][UR9+0x2b0] ;  /* 0x00005600090977ac */ /* 0x000ee20008000800 */
[----:B------:R-:W-:Y:S01]  /*0d00*/  NOP ;  /* 0x0000000000007918 */ /* 0x000fe20000000000 */
[----:B------:R-:W-:-:S05]  /*0d10*/  CS2R.32 R152, SR_CgaSize ;  /* 0x0000000000987805 */ /* 0x000fca0000008a00 */
[----:B------:R-:W-:-:S05]  /*0d20*/  IMAD R152, R152, -0xa0, RZ ;  /* 0xffffff6098987824 */ /* 0x000fca00078e02ff */
[----:B------:R-:W-:-:S14]  /*0d30*/  R2UR UR7, R152 ;  /* 0x00000000980772ca */ /* 0x000fdc00000e0000 */
[----:B------:R-:W4:Y:S01]  /*0d40*/  LDCU UR7, c[0x0][UR7+0x2b4] ;  /* 0x00005680070777ac */ /* 0x000f220008000800 */
[----:B------:R-:W1:Y:S08]  /*0d50*/  S2UR UR4, SR_CTAID.Y ;  /* 0x00000000000479c3 */ /* 0x000e700000002600 */
[----:B------:R-:W4:Y:S01]  /*0d60*/  LDC R9, c[0x0][0xb24] ;  /* 0x0002c900ff097b82 */ /* 0x000f220000000800 */
[----:B--2---:R-:W-:-:S02]  /*0d70*/  I2FP.F32.U32 R4, UR5 ;  /* 0x0000000500047c45 */ /* 0x004fc40008201000 */
[----:B------:R-:W-:-:S05]  /*0d80*/  CS2R.32 R5, SR_CgaSize ;  /* 0x0000000000057805 */ /* 0x000fca0000008a00 */
[----:B------:R-:W-:-:S06]  /*0d90*/  IMAD R5, R5, -0xa0, RZ ;  /* 0xffffff6005057824 */ /* 0x000fcc00078e02ff */
[----:B------:R-:W2:Y:S01]  /*0da0*/  LDC R5, c[0x0][R5+0x2a0] ;  /* 0x0000a80005057b82 */ /* 0x000ea20000000800 */
[----:B------:R-:W-:Y:S01]  /*0db0*/  MOV R21, UR5 ;  /* 0x0000000500157c02 */ /* 0x000fe20008000f00 */
[----:B---3--:R-:W-:Y:S01]  /*0dc0*/  FMUL R4, R4, UR9 ;  /* 0x0000000904047c20 */ /* 0x008fe20008400000 */
[----:B-1----:R-:W-:Y:S02]  /*0dd0*/  I2FP.F32.U32 R2, UR4 ;  /* 0x0000000400027c45 */ /* 0x002fe40008201000 */
[----:B------:R-:W-:-:S05]  /*0de0*/  CS2R.32 R3, SR_CgaSize ;  /* 0x0000000000037805 */ /* 0x000fca0000008a00 */
[----:B------:R-:W-:-:S06]  /*0df0*/  IMAD R3, R3, -0xa0, RZ ;  /* 0xffffff6003037824 */ /* 0x000fcc00078e02ff */
[----:B------:R-:W1:Y:S01]  /*0e00*/  LDC R3, c[0x0][R3+0x2a4] ;  /* 0x0000a90003037b82 */ /* 0x000e620000000800 */
[----:B------:R-:W3:Y:S01]  /*0e10*/  F2I.U32.TRUNC.NTZ R152, R4 ;  /* 0x0000000400987305 */ /* 0x000ee2000020f000 */
[----:B------:R-:W-:Y:S01]  /*0e20*/  MOV R20, UR4 ;  /* 0x0000000400147c02 */ /* 0x000fe20008000f00 */
[----:B----4-:R-:W-:-:S05]  /*0e30*/  FMUL R2, R2, UR7 ;  /* 0x0000000702027c20 */ /* 0x010fca0008400000 */
[----:B------:R-:W-:Y:S01]  /*0e40*/  BAR.SYNC.DEFER_BLOCKING 0x0 ;  /* 0x0000000000007b1d */ /* 0x000fe20000010000 */
[----:B------:R-:W-:-:S05]  /*0e50*/  ISETP.GE.AND P0, PT, R9, 0x1, PT ;  /* 0x000000010900780c */ /* 0x000fca0003f06270 */
[----:B------:R-:W4:Y:S02]  /*0e60*/  F2I.U32.TRUNC.NTZ R150, R2 ;  /* 0x0000000200967305 */ /* 0x000f24000020f000 */
[----:B------:R-:W1:Y:S01]  /*0e70*/  S2UR UR36, SR_CTAID.Z ;  /* 0x00000000002479c3 */ /* 0x000e620000002700 */
[----:B---3--:R-:W-:-:S05]  /*0e80*/  IADD3 R152, PT, PT, -R152, RZ, RZ ;  /* 0x000000ff98987210 */ /* 0x008fca0007ffe1ff */
[----:B--2---:R-:W-:Y:S01]  /*0e90*/  IMAD R152, R5, R152, UR5 ;  /* 0x0000000505987e24 */ /* 0x004fe2000f8e0298 */
[----:B----4-:R-:W-:-:S05]  /*0ea0*/  IADD3 R150, PT, PT, -R150, RZ, RZ ;  /* 0x000000ff96967210 */ /* 0x010fca0007ffe1ff */
[----:B-1----:R-:W-:Y:S01]  /*0eb0*/  IMAD R150, R3, R150, UR4 ;  /* 0x0000000403967e24 */ /* 0x002fe2000f8e0296 */
[----:B------:R-:W-:Y:S06]  /*0ec0*/  @!P0 BRA `(.L_x_15) ;  /* 0x0000000000b88947 */ /* 0x000fec0003800000 */
[----:B------:R-:W1:Y:S01]  /*0ed0*/  LDC.64 R4, c[0x0][0xb18] ;  /* 0x0002c600ff047b82 */ /* 0x000e620000000a00 */
[----:B------:R-:W-:-:S07]  /*0ee0*/  ISETP.NE.AND P0, PT, R9, 0x1, PT ;  /* 0x000000010900780c */ /* 0x000fce0003f05270 */
[----:B------:R-:W2:Y:S08]  /*0ef0*/  LDC R10, c[0x0][0xb0c] ;  /* 0x0002c300ff0a7b82 */ /* 0x000eb00000000800 */
[----:B------:R-:W3:Y:S08]  /*0f00*/  LDC R11, c[0x0][0x370] ;  /* 0x0000dc00ff0b7b82 */ /* 0x000ef00000000800 */
[----:B------:R-:W4:Y:S01]  /*0f10*/  LDC R12, c[0x0][0x374] ;  /* 0x0000dd00ff0c7b82 */ /* 0x000f220000000800 */
[----:B-1----:R-:W-:-:S07]  /*0f20*/  ISETP.NE.AND P1, PT, R4, 0x1, PT ;  /* 0x000000010400780c */ /* 0x002fce0003f25270 */
[----:B------:R-:W3:Y:S01]  /*0f30*/  LDC.64 R6, c[0x0][0xb10] ;  /* 0x0002c400ff067b82 */ /* 0x000ee20000000a00 */
[----:B--2---:R-:W-:-:S07]  /*0f40*/  ISETP.NE.AND P2, PT, R10, 0x1, PT ;  /* 0x000000010a00780c */ /* 0x004fce0003f45270 */
[----:B------:R-:W1:Y:S08]  /*0f50*/  LDC R8, c[0x0][0xb20] ;  /* 0x0002c800ff087b82 */ /* 0x000e700000000800 */
[----:B------:R-:W2:Y:S01]  /*0f60*/  LDC.64 R2, c[0x0][0xb28] ;  /* 0x0002ca00ff027b82 */ /* 0x000ea20000000a00 */
[----:B----4-:R-:W-:-:S04]  /*0f70*/  IMAD.HI.U32 R13, R12, R5, RZ ;  /* 0x000000050c0d7227 */ /* 0x010fc800078e00ff */
[----:B------:R-:W-:-:S04]  /*0f80*/  IMAD.HI.U32 R5, R20, R5, RZ ;  /* 0x0000000514057227 */ /* 0x000fc800078e00ff */
[----:B---3--:R-:W-:-:S04]  /*0f90*/  IMAD.HI.U32 R14, R11, R6, RZ ;  /* 0x000000060b0e7227 */ /* 0x008fc800078e00ff */
[C---:B------:R-:W-:Y:S01]  /*0fa0*/  IMAD.HI.U32 R16, R21.reuse, R6, RZ ;  /* 0x0000000615107227 */ /* 0x040fe200078e00ff */
[-C--:B------:R-:W-:Y:S02]  /*0fb0*/  @P2 SHF.R.U32.HI R11, RZ, R7.reuse, R14 ;  /* 0x00000007ff0b2219 */ /* 0x080fe4000001160e */
[-C--:B-1----:R-:W-:Y:S02]  /*0fc0*/  @P1 SHF.R.U32.HI R12, RZ, R8.reuse, R13 ;  /* 0x00000008ff0c1219 */ /* 0x082fe4000001160d */
[----:B------:R-:W-:Y:S02]  /*0fd0*/  SHF.R.U32.HI R5, RZ, R8, R5 ;  /* 0x00000008ff057219 */ /* 0x000fe40000011605 */
[----:B------:R-:W-:Y:S02]  /*0fe0*/  SHF.R.U32.HI R16, RZ, R7, R16 ;  /* 0x00000007ff107219 */ /* 0x000fe40000011610 */
[----:B------:R-:W-:Y:S01]  /*0ff0*/  SEL R5, R20, R5, !P1 ;  /* 0x0000000514057207 */ /* 0x000fe20004800000 */
[----:B--2---:R-:W-:Y:S01]  /*1000*/  IMAD.HI.U32 R14, R12, R2, RZ ;  /* 0x000000020c0e7227 */ /* 0x004fe200078e00ff */
[----:B------:R-:W-:-:S02]  /*1010*/  SEL R7, R21, R16, !P2 ;  /* 0x0000001015077207 */ /* 0x000fc40005000000 */
[----:B------:R-:W-:Y:S01]  /*1020*/  IADD3 R13, PT, PT, -R5, RZ, RZ ;  /* 0x000000ff050d7210 */ /* 0x000fe20007ffe1ff */
[----:B------:R-:W-:Y:S01]  /*1030*/  IMAD.HI.U32 R6, R11, R2, RZ ;  /* 0x000000020b067227 */ /* 0x000fe200078e00ff */
[----:B------:R-:W-:-:S03]  /*1040*/  @P0 SHF.R.U32.HI R12, RZ, R3, R14 ;  /* 0x00000003ff0c0219 */ /* 0x000fc6000001160e */
[----:B------:R-:W-:Y:S01]  /*1050*/  IMAD R13, R4, R13, R20 ;  /* 0x0000000d040d7224 */ /* 0x000fe200078e0214 */
[----:B------:R-:W-:Y:S01]  /*1060*/  @P0 SHF.R.U32.HI R11, RZ, R3, R6 ;  /* 0x00000003ff0b0219 */ /* 0x000fe20000011606 */
[----:B------:R-:W-:-:S04]  /*1070*/  IMAD R12, R12, R9, RZ ;  /* 0x000000090c0c7224 */ /* 0x000fc800078e02ff */
[----:B------:R-:W-:Y:S01]  /*1080*/  IMAD R6, R11, R9, RZ ;  /* 0x000000090b067224 */ /* 0x000fe200078e02ff */
[----:B------:R-:W-:-:S04]  /*1090*/  ISETP.GE.AND P1, PT, R5, R12, PT ;  /* 0x0000000c0500720c */ /* 0x000fc80003f26270 */
[----:B------:R-:W-:Y:S01]  /*10a0*/  ISETP.GE.OR P1, PT, R7, R6, P1 ;  /* 0x000000060700720c */ /* 0x000fe20000f26670 */
[----:B------:R-:W-:-:S05]  /*10b0*/  IMAD.HI.U32 R6, R5, R2, RZ ;  /* 0x0000000205067227 */ /* 0x000fca00078e00ff */
[----:B------:R-:W-:-:S04]  /*10c0*/  SHF.R.U32.HI R6, RZ, R3, R6 ;  /* 0x00000003ff067219 */ /* 0x000fc80000011606 */
[----:B------:R-:W-:-:S03]  /*10d0*/  SEL R6, R5, R6, !P0 ;  /* 0x0000000605067207 */ /* 0x000fc60004000000 */
[----:B------:R-:W-:Y:S01]  /*10e0*/  @!P1 IMAD.HI.U32 R8, R7, R2, RZ ;  /* 0x0000000207089227 */ /* 0x000fe200078e00ff */
[----:B------:R-:W-:-:S04]  /*10f0*/  IADD3 R2, PT, PT, -R6, RZ, RZ ;  /* 0x000000ff06027210 */ /* 0x000fc80007ffe1ff */
[----:B------:R-:W-:Y:S01]  /*1100*/  @!P1 SHF.R.U32.HI R8, RZ, R3, R8 ;  /* 0x00000003ff089219 */ /* 0x000fe20000011608 */
[----:B------:R-:W-:-:S03]  /*1110*/  IMAD R2, R9, R2, R5 ;  /* 0x0000000209027224 */ /* 0x000fc600078e0205 */
[----:B------:R-:W-:-:S05]  /*1120*/  @!P1 SEL R3, R7, R8, !P0 ;  /* 0x0000000807039207 */ /* 0x000fca0004000000 */
[--C-:B------:R-:W-:Y:S02]  /*1130*/  @!P1 IMAD.IADD R6, R6, 0x1, -R3.reuse ;  /* 0x0000000106069824 */ /* 0x100fe400078e0a03 */
[----:B------:R-:W-:Y:S01]  /*1140*/  @!P1 IMAD R3, R2, R11, R3 ;  /* 0x0000000b02039224 */ /* 0x000fe200078e0203 */
[----:B------:R-:W-:Y:S01]  /*1150*/  IADD3 R2, PT, PT, -R7, RZ, RZ ;  /* 0x000000ff07027210 */ /* 0x000fe20007ffe1ff */
[----:B------:R-:W-:Y:S02]  /*1160*/  @!P1 IMAD R5, R6, R9, R7 ;  /* 0x0000000906059224 */ /* 0x000fe400078e0207 */
[----:B------:R-:W-:Y:S02]  /*1170*/  @!P1 IMAD.MOV.U32 R7, RZ, RZ, R3 ;  /* 0x000000ffff079224 */ /* 0x000fe400078e0003 */
[----:B------:R-:W-:Y:S02]  /*1180*/  IMAD R2, R10, R2, R21 ;  /* 0x000000020a027224 */ /* 0x000fe400078e0215 */
[----:B------:R-:W-:-:S02]  /*1190*/  IMAD R20, R5, R4, R13 ;  /* 0x0000000405147224 */ /* 0x000fc400078e020d */
[----:B------:R-:W-:Y:S02]  /*11a0*/  IMAD R21, R7, R10, R2 ;  /* 0x0000000a07157224 */ /* 0x000fe400078e0202 */
.L_x_15:
[----:B------:R-:W1:Y:S01]  /*11b0*/  LDCU UR4, c[0x0][0xb30] ;  /* 0x00016600ff0477ac */ /* 0x000e620008000800 */
[----:B------:R-:W2:Y:S08]  /*11c0*/  S2UR UR37, SR_CgaCtaId ;  /* 0x00000000002579c3 */ /* 0x000eb00000008800 */
[----:B------:R-:W3:Y:S01]  /*11d0*/  LDC R72, c[0x0][0xb24] ;  /* 0x0002c900ff487b82 */ /* 0x000ee20000000800 */
[----:B-1----:R-:W-:-:S09]  /*11e0*/  UISETP.NE.AND UP1, UPT, UR4, 0x1, UPT ;  /* 0x000000010400788c */ /* 0x002fd2000bf25270 */
[----:B--2---:R-:W-:Y:S05]  /*11f0*/  BRA.U UP1, `(.L_x_16) ;  /* 0x0000000101407547 */ /* 0x004fea000b800000 */
[----:B------:R-:W1:Y:S08]  /*1200*/  LDC.64 R4, c[0x0][0xb10] ;  /* 0x0002c400ff047b82 */ /* 0x000e700000000a00 */
[----:B------:R-:W2:Y:S08]  /*1210*/  LDC.64 R2, c[0x0][0xb18] ;  /* 0x0002c600ff027b82 */ /* 0x000eb00000000a00 */
[----:B------:R-:W4:Y:S08]  /*1220*/  LDC R6, c[0x0][0xb20] ;  /* 0x0002c800ff067b82 */ /* 0x000f300000000800 */
[----:B------:R-:W3:Y:S01]  /*1230*/  LDC R8, c[0x0][0xb0c] ;  /* 0x0002c300ff087b82 */ /* 0x000ee20000000800 */
[----:B-1----:R-:W-:-:S05]  /*1240*/  IMAD.HI.U32 R4, R21, R4, RZ ;  /* 0x0000000415047227 */ /* 0x002fca00078e00ff */
[----:B------:R-:W-:Y:S01]  /*1250*/  SHF.R.U32.HI R4, RZ, R5, R4 ;  /* 0x00000005ff047219 */ /* 0x000fe20000011604 */
[----:B--2---:R-:W-:Y:S01]  /*1260*/  IMAD.HI.U32 R3, R20, R3, RZ ;  /* 0x0000000314037227 */ /* 0x004fe200078e00ff */
[----:B------:R-:W-:-:S04]  /*1270*/  ISETP.NE.AND P0, PT, R2, 0x1, PT ;  /* 0x000000010200780c */ /* 0x000fc80003f05270 */
[----:B----4-:R-:W-:-:S04]  /*1280*/  SHF.R.U32.HI R3, RZ, R6, R3 ;  /* 0x00000006ff037219 */ /* 0x010fc80000011603 */
[----:B------:R-:W-:Y:S02]  /*1290*/  SEL R3, R20, R3, !P0 ;  /* 0x0000000314037207 */ /* 0x000fe40004000000 */
[----:B---3--:R-:W-:-:S04]  /*12a0*/  ISETP.NE.AND P1, PT, R8, 0x1, PT ;  /* 0x000000010800780c */ /* 0x008fc80003f25270 */
[----:B------:R-:W-:-:S05]  /*12b0*/  SEL R4, R21, R4, !P1 ;  /* 0x0000000415047207 */ /* 0x000fca0004800000 */
[----:B------:R-:W-:Y:S02]  /*12c0*/  IMAD.IADD R5, R3, 0x1, -R4 ;  /* 0x0000000103057824 */ /* 0x000fe400078e0a04 */
[----:B------:R-:W-:Y:S02]  /*12d0*/  IMAD.IADD R3, R4, 0x1, -R3 ;  /* 0x0000000104037824 */ /* 0x000fe400078e0a03 */
[----:B------:R-:W-:Y:S02]  /*12e0*/  IMAD R21, R5, R8, R21 ;  /* 0x0000000805157224 */ /* 0x000fe400078e0215 */
[----:B------:R-:W-:-:S07]  /*12f0*/  IMAD R20, R3, R2, R20 ;  /* 0x0000000203147224 */ /* 0x000fce00078e0214 */
.L_x_16:
[----:B------:R-:W-:Y:S01]  /*1300*/  BAR.SYNC.DEFER_BLOCKING 0x0 ;  /* 0x0000000000007b1d */ /* 0x000fe20000010000 */
[----:B------:R-:W-:Y:S01]  /*1310*/  UISETP.NE.AND UP1, UPT, UR8, 0x2, UPT ;  /* 0x000000020800788c */ /* 0x000fe2000bf25270 */
[----:B------:R-:W-:Y:S02]  /*1320*/  ISETP.NE.OR P5, PT, R0, 0x2, !P5 ;  /* 0x000000020000780c */ /* 0x000fe40006fa5670 */
[----:B------:R-:W-:-:S06]  /*1330*/  LOP3.LUT R2, R167, 0x1f, RZ, 0xc0, !PT ;  /* 0x0000001fa7027812 */ /* 0x000fcc00078ec0ff */
[----:B------:R-:W-:Y:S05]  /*1340*/  BRA.U UP1, `(.L_x_17) ;  /* 0x00000011013c7547 */ /* 0x000fea000b800000 */
[----:B------:R-:W1:Y:S01]  /*1350*/  LDCU UR13, c[0x0][0x38c] ;  /* 0x00007180ff0d77ac */ /* 0x000e620008000800 */
[----:B------:R-:W2:Y:S01]  /*1360*/  LDC R9, c[0x0][0x370] ;  /* 0x0000dc00ff097b82 */ /* 0x000ea20000000800 */
[----:B------:R-:W-:Y:S01]  /*1370*/  PLOP3.LUT P1, PT, PT, PT, UP2, 0x80, 0x8 ;  /* 0x000000000008781c */ /* 0x000fe20003f2f028 */
[----:B------:R-:W-:Y:S01]  /*1380*/  HFMA2 R12, -RZ, RZ, 0, 0 ;  /* 0x00000000ff0c7431 */ /* 0x000fe200000001ff */
[----:B------:R-:W-:Y:S01]  /*1390*/  ISETP.EQ.OR P4, PT, R2, RZ, P5 ;  /* 0x000000ff0200720c */ /* 0x000fe20002f82670 */
[----:B------:R-:W-:Y:S01]  /*13a0*/  IMAD.MOV.U32 R15, RZ, RZ, 0x1 ;  /* 0x00000001ff0f7424 */ /* 0x000fe200078e00ff */
[----:B------:R-:W-:Y:S01]  /*13b0*/  PLOP3.LUT P1, PT, P1, PT, PT, 0x8, 0x80 ;  /* 0x000000000080781c */ /* 0x000fe20000f2e170 */
[----:B------:R-:W-:Y:S01]  /*13c0*/  IMAD.MOV.U32 R14, RZ, RZ, RZ ;  /* 0x000000ffff0e7224 */ /* 0x000fe200078e00ff */
[----:B------:R-:W-:Y:S01]  /*13d0*/  MOV R8, 0x1 ;  /* 0x0000000100087802 */ /* 0x000fe20000000f00 */
[----:B------:R-:W4:Y:S01]  /*13e0*/  LDC R0, c[0x0][0x374] ;  /* 0x0000dd00ff007b82 */ /* 0x000f220000000800 */
[----:B------:R-:W-:Y:S01]  /*13f0*/  IMAD.MOV.U32 R10, RZ, RZ, RZ ;  /* 0x000000ffff0a7224 */ /* 0x000fe200078e00ff */
[----:B------:R-:W2:Y:S01]  /*1400*/  LDCU.64 UR22, c[0x0][0x348] ;  /* 0x00006900ff1677ac */ /* 0x000ea20008000a00 */
[----:B------:R-:W-:Y:S01]  /*1410*/  UMOV UR6, URZ ;  /* 0x000000ff00067c82 */ /* 0x000fe20008000000 */
[----:B-1----:R-:W-:-:S04]  /*1420*/  UIADD3 UR5, UPT, UPT, UR13, 0x3f, URZ ;  /* 0x0000003f0d057890 */ /* 0x002fc8000fffe0ff */
[----:B------:R-:W-:-:S04]  /*1430*/  USHF.R.S32.HI UR4, URZ, 0x1f, UR5 ;  /* 0x0000001fff047899 */ /* 0x000fc80008011405 */
[----:B------:R-:W-:-:S04]  /*1440*/  ULEA.HI UR4, UR4, UR5, URZ, 0x6 ;  /* 0x0000000504047291 */ /* 0x000fc8000f8f30ff */
[----:B------:R-:W-:Y:S02]  /*1450*/  USHF.R.S32.HI UR15, URZ, 0x6, UR4 ;  /* 0x00000006ff0f7899 */ /* 0x000fe40008011404 */
[----:B------:R-:W-:Y:S02]  /*1460*/  UIADD3 UR4, UPT, UPT, UR13, -0x1, URZ ;  /* 0xffffffff0d047890 */ /* 0x000fe4000fffe0ff */
[----:B------:R-:W-:Y:S02]  /*1470*/  UISETP.LT.U32.AND UP0, UPT, UR15, 0x3, UPT ;  /* 0x000000030f00788c */ /* 0x000fe4000bf01070 */
[----:B------:R-:W-:Y:S02]  /*1480*/  UISETP.GE.U32.AND UP1, UPT, UR4, -0x7f, UPT ;  /* 0xffffff810400788c */ /* 0x000fe4000bf26070 */
[----:B------:R-:W-:Y:S02]  /*1490*/  USEL UR14, UR15, 0x3, UP0 ;  /* 0x000000030f0e7887 */ /* 0x000fe40008000000 */
[----:B------:R-:W-:-:S02]  /*14a0*/  UIADD3 UR13, UPT, UPT, UR13, 0x7e, URZ ;  /* 0x0000007e0d0d7890 */ /* 0x000fc4000fffe0ff */
[----:B------:R-:W-:Y:S02]  /*14b0*/  UIADD3 UR5, UPT, UPT, UR14, -0x1, URZ ;  /* 0xffffffff0e057890 */ /* 0x000fe4000fffe0ff */
[----:B------:R-:W-:-:S03]  /*14c0*/  UIADD3 UR7, UPT, UPT, UR15, -UR14, URZ ;  /* 0x8000000e0f077290 */ /* 0x000fc6000fffe0ff */
[----:B------:R-:W-:-:S04]  /*14d0*/  @UP1 UIADD3 UR5, UPT, UPT, UR14, URZ, URZ ;  /* 0x000000ff0e051290 */ /* 0x000fc8000fffe0ff */
[----:B--2---:R-:W-:-:S12]  /*14e0*/  UIADD3 UR5, UPT, UPT, UR5, 0x1, URZ ;  /* 0x0000000105057890 */ /* 0x004fd8000fffe0ff */
.L_x_35:
[----:B------:R-:W-:Y:S01]  /*14f0*/  UISETP.NE.AND UP0, UPT, UR37, URZ, UPT ;  /* 0x000000ff2500728c */ /* 0x000fe2000bf05270 */
[----:B------:R-:W1:Y:S08]  /*1500*/  S2UR UR37, SR_CgaCtaId ;  /* 0x00000000002579c3 */ /* 0x000e700000008800 */
[----:B------:R-:W-:Y:S05]  /*1510*/  BRA.U UP0, `(.L_x_18) ;  /* 0x0000000100347547 */ /* 0x000fea000b800000 */
[----:B------:R-:W2:Y:S01]  /*1520*/  S2R R2, SR_CgaCtaId ;  /* 0x0000000000027919 */ /* 0x000ea20000008800 */
[----:B------:R-:W-:-:S04]  /*1530*/  MOV R3, 0x400 ;  /* 0x0000040000037802 */ /* 0x000fc80000000f00 */
[----:B--2---:R-:W-:Y:S02]  /*1540*/  LEA R3, R2, R3, 0x18 ;  /* 0x0000000302037211 */ /* 0x004fe400078ec0ff */
[----:B------:R-:W-:-:S03]  /*1550*/  SHF.L.U32 R2, R8, 0x1f, RZ ;  /* 0x0000001f08027819 */ /* 0x000fc600000006ff */
[----:B------:R-:W-:-:S04]  /*1560*/  IMAD R3, R10, 0x8, R3 ;  /* 0x000000080a037824 */ /* 0x000fc800078e0203 */
[----:B------:R-:W2:Y:S02]  /*1570*/  SYNCS.PHASECHK.TRANS64.TRYWAIT P0, [R3+URZ+0xd0], R2 ;  /* 0x0000d002030075a7 */ /* 0x000ea400080011ff */
[----:B--2---:R-:W-:Y:S05]  /*1580*/  @!P0 BRA `(.L_x_19) ;  /* 0x0000009800648947 */ /* 0x004fea0003800000 */
.L_x_122:
[----:B------:R-:W-:Y:S01]  /*1590*/  VIADD R10, R10, 0x1 ;  /* 0x000000010a0a7836 */ /* 0x000fe20000000000 */
[----:B------:R2:W-:Y:S04]  /*15a0*/  SYNCS.ARRIVE.TRANS64.A1T0 RZ, [R3+URZ+0xc0], RZ ;  /* 0x0000c0ff03ff79a7 */ /* 0x0005e800081000ff */
[----:B------:R-:W-:-:S04]  /*15b0*/  ISETP.NE.AND P0, PT, R10, 0x2, PT ;  /* 0x000000020a00780c */ /* 0x000fc80003f05270 */
[----:B------:R-:W-:Y:S02]  /*15c0*/  SEL R10, R10, RZ, P0 ;  /* 0x000000ff0a0a7207 */ /* 0x000fe40000000000 */
[----:B--2---:R-:W-:-:S04]  /*15d0*/  SEL R3, RZ, 0x1, P0 ;  /* 0x00000001ff037807 */ /* 0x004fc80000000000 */
[----:B------:R-:W-:-:S07]  /*15e0*/  LOP3.LUT R8, R8, R3, RZ, 0x3c, !PT ;  /* 0x0000000308087212 */ /* 0x000fce00078e3cff */
.L_x_18:
[----:B------:R-:W-:Y:S01]  /*15f0*/  UMOV UR4, 0x400 ;  /* 0x0000040000047882 */ /* 0x000fe20000000000 */
[----:B------:R-:W-:Y:S01]  /*1600*/  SHF.L.U32 R2, R15, 0x1f, RZ ;  /* 0x0000001f0f027819 */ /* 0x000fe200000006ff */
[----:B-1----:R-:W-:Y:S01]  /*1610*/  ULEA UR4, UR37, UR4, 0x18 ;  /* 0x0000000425047291 */ /* 0x002fe2000f8ec0ff */
[----:B------:R-:W-:Y:S01]  /*1620*/  R2UR UR35, R21 ;  /* 0x00000000152372ca */ /* 0x000fe200000e0000 */
[----:B------:R-:W-:Y:S01]  /*1630*/  UISETP.GE.U32.AND UP0, UPT, UR13, 0x7f, UPT ;  /* 0x0000007f0d00788c */ /* 0x000fe2000bf06070 */
[----:B------:R-:W-:Y:S01]  /*1640*/  R2UR UR11, R20 ;  /* 0x00000000140b72ca */ /* 0x000fe200000e0000 */
[----:B------:R-:W-:Y:S01]  /*1650*/  ULEA UR8, UR6, UR4, 0x3 ;  /* 0x0000000406087291 */ /* 0x000fe2000f8e18ff */
[----:B------:R-:W-:-:S08]  /*1660*/  UMOV UR24, URZ ;  /* 0x000000ff00187c82 */ /* 0x000fd00008000000 */
[----:B------:R1:W2:Y:S01]  /*1670*/  SYNCS.PHASECHK.TRANS64.TRYWAIT P0, [UR8+0x18], R2 ;  /* 0x00001802ff0075a7 */ /* 0x0002a20008001108 */
[----:B------:R-:W-:Y:S02]  /*1680*/  USHF.L.U32 UR35, UR35, 0x7, URZ ;  /* 0x0000000723237899 */ /* 0x000fe400080006ff */
[----:B------:R-:W-:Y:S01]  /*1690*/  USHF.L.U32 UR11, UR11, 0x8, URZ ;  /* 0x000000080b0b7899 */ /* 0x000fe200080006ff */
[----:B------:R-:W-:Y:S11]  /*16a0*/  BRA.U !UP0, `(.L_x_20) ;  /* 0x0000000108a87547 */ /* 0x000ff6000b800000 */
[----:B------:R-:W-:Y:S01]  /*16b0*/  UMOV UR16, URZ ;  /* 0x000000ff00107c82 */ /* 0x000fe20008000000 */
[----:B------:R-:W-:-:S05]  /*16c0*/  UMOV UR17, UR6 ;  /* 0x0000000600117c82 */ /* 0x000fca0008000000 */
.L_x_25:
[----:B-1----:R-:W-:Y:S01]  /*16d0*/  ULEA UR33, UR17, UR4, 0x3 ;  /* 0x0000000411217291 */ /* 0x002fe2000f8e18ff */
[----:B--2---:R-:W-:Y:S01]  /*16e0*/  @!P5 MOV R3, 0x6000 ;  /* 0x000060000003d802 */ /* 0x004fe20000000f00 */
[----:B--2---:R-:W-:Y:S10]  /*16f0*/  @P0 BRA `(.L_x_21) ;  /* 0x00000000000c0947 */ /* 0x004ff40003800000 */
[----:B------:R-:W-:-:S04]  /*1700*/  SHF.L.U32 R5, R15, 0x1f, RZ ;  /* 0x0000001f0f057819 */ /* 0x000fc800000006ff */
[----:B------:R-:W2:Y:S02]  /*1710*/  SYNCS.PHASECHK.TRANS64.TRYWAIT P0, [UR33+0x18], R5 ;  /* 0x00001805ff0075a7 */ /* 0x000ea40008001121 */
[----:B--2---:R-:W-:Y:S05]  /*1720*/  @!P0 BRA `(.L_x_22) ;  /* 0x0000009800108947 */ /* 0x004fea0003800000 */
.L_x_21:
[----:B------:R2:W-:Y:S01]  /*1730*/  @!P5 SYNCS.ARRIVE.TRANS64 RZ, [UR33], R3 ;  /* 0x00000003ffffd9a7 */ /* 0x0005e20008000021 */
[----:B------:R-:W-:Y:S04]  /*1740*/  BSSY.RECONVERGENT B0, `(.L_x_23) ;  /* 0x0000003000007945 */ /* 0x000fe80003800200 */
[----:B------:R-:W-:Y:S05]  /*1750*/  @P4 BRA `(.L_x_24) ;  /* 0x0000000000044947 */ /* 0x000fea0003800000 */
[----:B------:R-:W-:Y:S05]  /*1760*/  BPT.TRAP 0x1 ;  /* 0x000000040000795c */ /* 0x000fea0000300000 */
.L_x_24:
[----:B------:R-:W-:Y:S05]  /*1770*/  BSYNC.RECONVERGENT B0 ;  /* 0x0000000000007941 */ /* 0x000fea0003800200 */
.L_x_23:
[----:B------:R-:W-:Y:S02]  /*1780*/  UIADD3 UR6, UPT, UPT, UR17, 0x1, URZ ;  /* 0x0000000111067890 */ /* 0x000fe4000fffe0ff */
[----:B------:R-:W-:Y:S02]  /*1790*/  ULEA UR32, UR17, UR4, 0xd ;  /* 0x0000000411207291 */ /* 0x000fe4000f8e68ff */
[----:B------:R-:W-:Y:S02]  /*17a0*/  UISETP.NE.AND UP0, UPT, UR6, 0x3, UPT ;  /* 0x000000030600788c */ /* 0x000fe4000bf05270 */
[----:B------:R-:W-:Y:S02]  /*17b0*/  UIADD3 UR26, UP1, UPT, UR22, 0x80, URZ ;  /* 0x00000080161a7890 */ /* 0x000fe4000ff3e0ff */
[----:B------:R-:W-:Y:S02]  /*17c0*/  USEL UR9, URZ, 0x1, UP0 ;  /* 0x00000001ff097887 */ /* 0x000fe40008000000 */
[----:B------:R-:W-:-:S02]  /*17d0*/  USEL UR6, UR6, URZ, UP0 ;  /* 0x000000ff06067287 */ /* 0x000fc40008000000 */
[----:B------:R-:W-:Y:S02]  /*17e0*/  UIADD3 UR20, UP0, UPT, UR22, 0x180, URZ ;  /* 0x0000018016147890 */ /* 0x000fe4000ff1e0ff */
[----:B------:R-:W-:Y:S01]  /*17f0*/  ULEA UR8, UR6, UR4, 0x3 ;  /* 0x0000000406087291 */ /* 0x000fe2000f8e18ff */
[----:B------:R-:W-:Y:S01]  /*1800*/  LOP3.LUT R15, R15, UR9, RZ, 0x3c, !PT ;  /* 0x000000090f0f7c12 */ /* 0x000fe2000f8e3cff */
[----:B------:R-:W-:Y:S02]  /*1810*/  USHF.L.U32 UR34, UR16, 0x6, URZ ;  /* 0x0000000610227899 */ /* 0x000fe400080006ff */
[----:B------:R-:W-:Y:S01]  /*1820*/  UIADD3.X UR27, UPT, UPT, URZ, UR23, URZ, UP1, !UPT ;  /* 0x00000017ff1b7290 */ /* 0x000fe20008ffe4ff */
[----:B-1----:R-:W-:Y:S01]  /*1830*/  SHF.L.U32 R2, R15, 0x1f, RZ ;  /* 0x0000001f0f027819 */ /* 0x002fe200000006ff */
[----:B------:R-:W-:Y:S02]  /*1840*/  UIADD3 UR32, UPT, UPT, UR32, 0xc400, URZ ;  /* 0x0000c40020207890 */ /* 0x000fe4000fffe0ff */
[----:B------:R-:W-:Y:S01]  /*1850*/  UIADD3.X UR21, UPT, UPT, URZ, UR23, URZ, UP0, !UPT ;  /* 0x00000017ff157290 */ /* 0x000fe200087fe4ff */
[----:B------:R1:W1:Y:S01]  /*1860*/  SYNCS.PHASECHK.TRANS64.TRYWAIT P0, [UR8+0x18], R2 ;  /* 0x00001802ff0075a7 */ /* 0x0002620008001108 */
[----:B------:R-:W-:Y:S01]  /*1870*/  ULEA UR8, UR17, UR4, 0xe ;  /* 0x0000000411087291 */ /* 0x000fe2000f8e70ff */
[----:B------:R-:W-:Y:S01]  /*1880*/  UMOV UR18, 0x0 ;  /* 0x0000000000127882 */ /* 0x000fe20000000000 */
[----:B------:R-:W-:-:S02]  /*1890*/  UMOV UR19, 0x10000000 ;  /* 0x1000000000137882 */ /* 0x000fc40000000000 */
[----:B------:R-:W-:Y:S01]  /*18a0*/  UIADD3 UR8, UPT, UPT, UR8, 0x12400, URZ ;  /* 0x0001240008087890 */ /* 0x000fe2000fffe0ff */
[----:B------:R1:W-:Y:S01]  /*18b0*/  UTMALDG.3D [UR32], [UR26], desc[UR18] ;  /* 0x000012201a0075b4 */ /* 0x0003e20008011000 */
[----:B------:R-:W-:Y:S01]  /*18c0*/  UMOV UR12, UR36 ;  /* 0x00000024000c7c82 */ /* 0x000fe20008000000 */
[----:B------:R-:W-:Y:S01]  /*18d0*/  UMOV UR9, UR33 ;  /* 0x0000002100097c82 */ /* 0x000fe20008000000 */
[----:B------:R-:W-:Y:S01]  /*18e0*/  UMOV UR10, UR34 ;  /* 0x00000022000a7c82 */ /* 0x000fe20008000000 */
[----:B------:R-:W-:Y:S01]  /*18f0*/  UIADD3 UR16, UPT, UPT, UR16, 0x1, URZ ;  /* 0x0000000110107890 */ /* 0x000fe2000fffe0ff */
[----:B------:R-:W-:Y:S01]  /*1900*/  UMOV UR24, UR5 ;  /* 0x0000000500187c82 */ /* 0x000fe20008000000 */
[----:B------:R-:W-:Y:S02]  /*1910*/  UMOV UR17, UR6 ;  /* 0x0000000600117c82 */ /* 0x000fe40008000000 */
[----:B------:R1:W-:Y:S01]  /*1920*/  UTMALDG.3D [UR8], [UR20], desc[UR18] ;  /* 0x00001208140075b4 */ /* 0x0003e20008011000 */
[----:B------:R-:W-:-:S09]  /*1930*/  UISETP.NE.AND UP0, UPT, UR16, UR5, UPT ;  /* 0x000000051000728c */ /* 0x000fd2000bf05270 */
[----:B------:R-:W-:Y:S05]  /*1940*/  BRA.U UP0, `(.L_x_25) ;  /* 0xfffffffd00607547 */ /* 0x000fea000b83ffff */
.L_x_20:
[----:B-1----:R-:W-:Y:S01]  /*1950*/  ULEA UR8, UR6, UR4, 0x3 ;  /* 0x0000000406087291 */ /* 0x002fe2000f8e18ff */
[----:B------:R-:W-:Y:S01]  /*1960*/  SHF.L.U32 R2, R15, 0x1f, RZ ;  /* 0x0000001f0f027819 */ /* 0x000fe200000006ff */
[----:B------:R-:W-:Y:S01]  /*1970*/  @!P1 SYNCS.ARRIVE.TRANS64.A1T0 RZ, [UR4+0x78], RZ ;  /* 0x000078ffffff99a7 */ /* 0x000fe20008100004 */
[----:B------:R-:W-:-:S06]  /*1980*/  UISETP.GT.AND UP0, UPT, UR15, UR14, UPT ;  /* 0x0000000e0f00728c */ /* 0x000fcc000bf04270 */
[----:B--2---:R1:W2:Y:S03]  /*1990*/  SYNCS.PHASECHK.TRANS64.TRYWAIT P0, [UR8+0x18], R2 ;  /* 0x00001802ff0075a7 */ /* 0x0042a60008001108 */
[----:B------:R-:W-:Y:S05]  /*19a0*/  BRA.U !UP0, `(.L_x_26) ;  /* 0x0000000108ac7547 */ /* 0x000fea000b800000 */
[----:B------:R-:W-:Y:S01]  /*19b0*/  UIADD3 UR21, UPT, UPT, UR7, UR24, URZ ;  /* 0x0000001807157290 */ /* 0x000fe2000fffe0ff */
[----:B------:R-:W-:-:S11]  /*19c0*/  UMOV UR25, UR6 ;  /* 0x0000000600197c82 */ /* 0x000fd60008000000 */
.L_x_31:
[----:B-1----:R-:W-:Y:S01]  /*19d0*/  ULEA UR17, UR25, UR4, 0x3 ;  /* 0x0000000419117291 */ /* 0x002fe2000f8e18ff */
[----:B--2---:R-:W-:Y:S01]  /*19e0*/  @!P5 MOV R3, 0x6000 ;  /* 0x000060000003d802 */ /* 0x004fe20000000f00 */
[----:B--2---:R-:W-:Y:S10]  /*19f0*/  @P0 BRA `(.L_x_27) ;  /* 0x00000000000c0947 */ /* 0x004ff40003800000 */
[----:B------:R-:W-:-:S04]  /*1a00*/  SHF.L.U32 R5, R15, 0x1f, RZ ;  /* 0x0000001f0f057819 */ /* 0x000fc800000006ff */
[----:B------:R-:W2:Y:S02]  /*1a10*/  SYNCS.PHASECHK.TRANS64.TRYWAIT P0, [UR17+0x18], R5 ;  /* 0x00001805ff0075a7 */ /* 0x000ea40008001111 */
[----:B--2---:R-:W-:Y:S05]  /*1a20*/  @!P0 BRA `(.L_x_28) ;  /* 0x0000009400688947 */ /* 0x004fea0003800000 */
.L_x_27:
[----:B------:R2:W-:Y:S01]  /*1a30*/  @!P5 SYNCS.ARRIVE.TRANS64 RZ, [UR17], R3 ;  /* 0x00000003ffffd9a7 */ /* 0x0005e20008000011 */
[----:B------:R-:W-:Y:S04]  /*1a40*/  BSSY.RECONVERGENT B0, `(.L_x_29) ;  /* 0x0000003000007945 */ /* 0x000fe80003800200 */
[----:B------:R-:W-:Y:S05]  /*1a50*/  @P4 BRA `(.L_x_30) ;  /* 0x0000000000044947 */ /* 0x000fea0003800000 */
[----:B------:R-:W-:Y:S05]  /*1a60*/  BPT.TRAP 0x1 ;  /* 0x000000040000795c */ /* 0x000fea0000300000 */
.L_x_30:
[----:B------:R-:W-:Y:S05]  /*1a70*/  BSYNC.RECONVERGENT B0 ;  /* 0x0000000000007941 */ /* 0x000fea0003800200 */
.L_x_29:
        /* <DEDUP_REMOVED lines=10> */
[----:B------:R-:W-:Y:S01]  /*1b20*/  UIADD3 UR16, UPT, UPT, UR16, 0xc400, URZ ;  /* 0x0000c40010107890 */ /* 0x000fe2000fffe0ff */
[----:B-1----:R-:W-:Y:S01]  /*1b30*/  SHF.L.U32 R2, R15, 0x1f, RZ ;  /* 0x0000001f0f027819 */ /* 0x002fe200000006ff */
[----:B------:R-:W-:Y:S02]  /*1b40*/  UIADD3.X UR31, UPT, UPT, URZ, UR23, URZ, UP1, !UPT ;  /* 0x00000017ff1f7290 */ /* 0x000fe40008ffe4ff */
[----:B------:R-:W-:Y:S01]  /*1b50*/  UIADD3.X UR29, UPT, UPT, URZ, UR23, URZ, UP0, !UPT ;  /* 0x00000017ff1d7290 */ /* 0x000fe200087fe4ff */
[----:B------:R1:W1:Y:S01]  /*1b60*/  SYNCS.PHASECHK.TRANS64.TRYWAIT P0, [UR8+0x18], R2 ;  /* 0x00001802ff0075a7 */ /* 0x0002620008001108 */
[----:B------:R-:W-:Y:S01]  /*1b70*/  ULEA UR8, UR25, UR4, 0xe ;  /* 0x0000000419087291 */ /* 0x000fe2000f8e70ff */
[----:B------:R-:W-:Y:S01]  /*1b80*/  UMOV UR26, 0x0 ;  /* 0x00000000001a7882 */ /* 0x000fe20000000000 */
[----:B------:R-:W-:-:S02]  /*1b90*/  UMOV UR27, 0x10000000 ;  /* 0x10000000001b7882 */ /* 0x000fc40000000000 */
[----:B------:R-:W-:Y:S01]  /*1ba0*/  UIADD3 UR8, UPT, UPT, UR8, 0x12400, URZ ;  /* 0x0001240008087890 */ /* 0x000fe2000fffe0ff */
[----:B------:R-:W-:Y:S01]  /*1bb0*/  UMOV UR19, UR35 ;  /* 0x0000002300137c82 */ /* 0x000fe20008000000 */
[----:B------:R-:W-:Y:S01]  /*1bc0*/  UMOV UR20, UR36 ;  /* 0x0000002400147c82 */ /* 0x000fe20008000000 */
[----:B------:R-:W-:Y:S01]  /*1bd0*/  UMOV UR12, UR36 ;  /* 0x00000024000c7c82 */ /* 0x000fe20008000000 */
[----:B------:R-:W-:Y:S01]  /*1be0*/  UMOV UR9, UR17 ;  /* 0x0000001100097c82 */ /* 0x000fe20008000000 */
[----:B------:R-:W-:Y:S01]  /*1bf0*/  UMOV UR10, UR18 ;  /* 0x00000012000a7c82 */ /* 0x000fe20008000000 */
[----:B------:R1:W-:Y:S01]  /*1c00*/  UTMALDG.3D [UR16], [UR30], desc[UR26] ;  /* 0x00001a101e0075b4 */ /* 0x0003e20008011000 */
[----:B------:R-:W-:Y:S01]  /*1c10*/  UIADD3 UR24, UPT, UPT, UR24, 0x1, URZ ;  /* 0x0000000118187890 */ /* 0x000fe2000fffe0ff */
[----:B------:R-:W-:-:S03]  /*1c20*/  UMOV UR25, UR6 ;  /* 0x0000000600197c82 */ /* 0x000fc60008000000 */
[----:B------:R-:W-:Y:S01]  /*1c30*/  UISETP.NE.AND UP0, UPT, UR24, UR21, UPT ;  /* 0x000000151800728c */ /* 0x000fe2000bf05270 */
[----:B------:R1:W-:Y:S08]  /*1c40*/  UTMALDG.3D [UR8], [UR28], desc[UR26] ;  /* 0x00001a081c0075b4 */ /* 0x0003f00008011000 */
[----:B------:R-:W-:Y:S05]  /*1c50*/  BRA.U UP0, `(.L_x_31) ;  /* 0xfffffffd005c7547 */ /* 0x000fea000b83ffff */
.L_x_26:
[----:B-1----:R-:W-:Y:S01]  /*1c60*/  LEA R2, R14, UR4, 0x3 ;  /* 0x000000040e027c11 */ /* 0x002fe2000f8e18ff */
[----:B------:R-:W-:Y:S01]  /*1c70*/  NOP ;  /* 0x0000000000007918 */ /* 0x000fe20000000000 */
[----:B--2---:R-:W-:Y:S02]  /*1c80*/  SHF.L.U32 R3, R12, 0x1f, RZ ;  /* 0x0000001f0c037819 */ /* 0x004fe400000006ff */
[----:B------:R-:W-:Y:S02]  /*1c90*/  LEA R4, R14, UR4, 0x4 ;  /* 0x000000040e047c11 */ /* 0x000fe4000f8e20ff */
[----:B------:R-:W1:Y:S02]  /*1ca0*/  SYNCS.PHASECHK.TRANS64.TRYWAIT P0, [R2+URZ+0x80], R3 ;  /* 0x00008003020075a7 */ /* 0x000e6400080011ff */
[----:B-1----:R-:W-:Y:S05]  /*1cb0*/  @!P0 BRA `(.L_x_32) ;  /* 0x0000009000dc8947 */ /* 0x002fea0003800000 */
.L_x_125:
[----:B------:R-:W2:Y:S01]  /*1cc0*/  LDS.128 R4, [R4+0xf0] ;  /* 0x0000f00004047984 */ /* 0x000ea20000000c00 */
[----:B---3--:R-:W-:Y:S01]  /*1cd0*/  ISETP.GE.AND P0, PT, R72, 0x1, PT ;  /* 0x000000014800780c */ /* 0x008fe20003f06270 */
[----:B-1----:R-:W-:Y:S01]  /*1ce0*/  VIADD R2, R2, 0x90 ;  /* 0x0000009002027836 */ /* 0x002fe20000000000 */
[----:B------:R-:W-:Y:S01]  /*1cf0*/  @!PT LDS RZ, [RZ] ;  /* 0x00000000fffff984 */ /* 0x000fe20000000800 */
[----:B------:R-:W-:Y:S01]  /*1d00*/  @!PT LDS RZ, [RZ] ;  /* 0x00000000fffff984 */ /* 0x000fe20000000800 */
[----:B------:R-:W-:Y:S01]  /*1d10*/  @!PT LDS RZ, [RZ] ;  /* 0x00000000fffff984 */ /* 0x000fe20000000800 */
[----:B------:R-:W-:Y:S01]  /*1d20*/  @!PT LDS RZ, [RZ] ;  /* 0x00000000fffff984 */ /* 0x000fe20000000800 */
[----:B------:R1:W-:Y:S06]  /*1d30*/  MEMBAR.ALL.CTA ;  /* 0x0000000000007992 */ /* 0x0003ec0000008000 */
[----:B-1----:R-:W1:Y:S01]  /*1d40*/  FENCE.VIEW.ASYNC.S ;  /* 0x00000000000073c6 */ /* 0x002e620000000000 */
[----:B------:R-:W-:-:S04]  /*1d50*/  PRMT R2, RZ, 0x654, R2 ;  /* 0x00000654ff027816 */ /* 0x000fc80000000002 */
[----:B-1----:R1:W-:Y:S01]  /*1d60*/  SYNCS.ARRIVE.TRANS64.RED.A1T0 RZ, [R2+URZ], RZ ;  /* 0x000000ff02ff79a7 */ /* 0x0023e200081004ff */
[----:B--2---:R-:W-:-:S13]  /*1d70*/  LOP3.LUT P2, RZ, R6, 0x1, RZ, 0xc0, !PT ;  /* 0x0000000106ff7812 */ /* 0x004fda000784c0ff */
[----:B------:R-:W-:Y:S01]  /*1d80*/  @P2 SHF.R.U32.HI R3, RZ, 0x10, R5 ;  /* 0x00000010ff032819 */ /* 0x000fe20000011605 */
[----:B------:R-:W-:Y:S01]  /*1d90*/  VOTEU.ANY UP0, P2 ;  /* 0x0000000000ff7886 */ /* 0x000fe20001000100 */
[----:B------:R-:W-:Y:S02]  /*1da0*/  @P2 MOV R13, R4 ;  /* 0x00000004000d2202 */ /* 0x000fe40000000f00 */
[----:B------:R-:W-:Y:S02]  /*1db0*/  @P2 R2UR.BROADCAST UR8, R3 ;  /* 0x00000000030822ca */ /* 0x000fe400008e0000 */
[----:B------:R-:W-:-:S11]  /*1dc0*/  @P2 LOP3.LUT R11, R5, 0xffff, RZ, 0xc0, !PT ;  /* 0x0000ffff050b2812 */ /* 0x000fd600078ec0ff */
[----:B------:R-:W-:Y:S01]  /*1dd0*/  @UP0 UMOV UR36, UR8 ;  /* 0x0000000800240c82 */ /* 0x000fe20008000000 */
[----:B-1----:R-:W-:Y:S05]  /*1de0*/  @!P0 BRA `(.L_x_33) ;  /* 0x0000000000b88947 */ /* 0x002fea0003800000 */
[----:B------:R-:W4:Y:S01]  /*1df0*/  LDC.64 R4, c[0x0][0xb18] ;  /* 0x0002c600ff047b82 */ /* 0x000f220000000a00 */
[----:B------:R-:W-:-:S07]  /*1e00*/  ISETP.NE.AND P3, PT, R72, 0x1, PT ;  /* 0x000000014800780c */ /* 0x000fce0003f65270 */
[----:B------:R-:W1:Y:S08]  /*1e10*/  LDC.64 R6, c[0x0][0xb10] ;  /* 0x0002c400ff067b82 */ /* 0x000e700000000a00 */
[----:B------:R-:W2:Y:S08]  /*1e20*/  LDC R16, c[0x0][0xb20] ;  /* 0x0002c800ff107b82 */ /* 0x000eb00000000800 */
[----:B------:R-:W3:Y:S01]  /*1e30*/  LDC R18, c[0x0][0xb0c] ;  /* 0x0002c300ff127b82 */ /* 0x000ee20000000800 */
[----:B----4-:R-:W-:Y:S01]  /*1e40*/  IMAD.HI.U32 R17, R0, R5, RZ ;  /* 0x0000000500117227 */ /* 0x010fe200078e00ff */
[----:B------:R-:W-:-:S03]  /*1e50*/  ISETP.NE.AND P0, PT, R4, 0x1, PT ;  /* 0x000000010400780c */ /* 0x000fc60003f05270 */
[----:B------:R-:W-:-:S03]  /*1e60*/  IMAD.HI.U32 R5, R11, R5, RZ ;  /* 0x000000050b057227 */ /* 0x000fc600078e00ff */
[----:B------:R-:W4:Y:S01]  /*1e70*/  LDC.64 R2, c[0x0][0xb28] ;  /* 0x0002ca00ff027b82 */ /* 0x000f220000000a00 */
[----:B-1----:R-:W-:-:S04]  /*1e80*/  IMAD.HI.U32 R20, R9, R6, RZ ;  /* 0x0000000609147227 */ /* 0x002fc800078e00ff */
[----:B------:R-:W-:Y:S01]  /*1e90*/  IMAD.HI.U32 R22, R13, R6, RZ ;  /* 0x000000060d167227 */ /* 0x000fe200078e00ff */
[----:B------:R-:W-:Y:S02]  /*1ea0*/  SHF.R.U32.HI R20, RZ, R7, R20 ;  /* 0x00000007ff147219 */ /* 0x000fe40000011614 */
[-C--:B--2---:R-:W-:Y:S02]  /*1eb0*/  SHF.R.U32.HI R17, RZ, R16.reuse, R17 ;  /* 0x00000010ff117219 */ /* 0x084fe40000011611 */
[----:B------:R-:W-:Y:S02]  /*1ec0*/  SHF.R.U32.HI R16, RZ, R16, R5 ;  /* 0x00000010ff107219 */ /* 0x000fe40000011605 */
[----:B------:R-:W-:Y:S02]  /*1ed0*/  SEL R17, R0, R17, !P0 ;  /* 0x0000001100117207 */ /* 0x000fe40004000000 */
[----:B------:R-:W-:Y:S02]  /*1ee0*/  SHF.R.U32.HI R22, RZ, R7, R22 ;  /* 0x00000007ff167219 */ /* 0x000fe40000011616 */
[----:B---3--:R-:W-:-:S02]  /*1ef0*/  ISETP.NE.AND P1, PT, R18, 0x1, PT ;  /* 0x000000011200780c */ /* 0x008fc40003f25270 */
[----:B------:R-:W-:Y:S02]  /*1f00*/  SEL R5, R11, R16, !P0 ;  /* 0x000000100b057207 */ /* 0x000fe40004000000 */
[----:B------:R-:W-:Y:S02]  /*1f10*/  SEL R19, R9, R20, !P1 ;  /* 0x0000001409137207 */ /* 0x000fe40004800000 */
[----:B------:R-:W-:Y:S01]  /*1f20*/  SEL R7, R13, R22, !P1 ;  /* 0x000000160d077207 */ /* 0x000fe20004800000 */
[----:B----4-:R-:W-:-:S04]  /*1f30*/  IMAD.HI.U32 R20, R17, R2, RZ ;  /* 0x0000000211147227 */ /* 0x010fc800078e00ff */
[----:B------:R-:W-:Y:S01]  /*1f40*/  IMAD.HI.U32 R6, R19, R2, RZ ;  /* 0x0000000213067227 */ /* 0x000fe200078e00ff */
[----:B------:R-:W-:-:S04]  /*1f50*/  @P3 SHF.R.U32.HI R17, RZ, R3, R20 ;  /* 0x00000003ff113219 */ /* 0x000fc80000011614 */
        /* <DEDUP_REMOVED lines=8> */
[----:B------:R-:W-:-:S04]  /*1fe0*/  @!P0 IMAD.HI.U32 R16, R7, R2, RZ ;  /* 0x0000000207108227 */ /* 0x000fc800078e00ff */
[----:B------:R-:W-:Y:S01]  /*1ff0*/  IMAD.MOV R2, RZ, RZ, -R6 ;  /* 0x000000ffff027224 */ /* 0x000fe200078e0a06 */
[----:B------:R-:W-:-:S03]  /*2000*/  @!P0 SHF.R.U32.HI R16, RZ, R3, R16 ;  /* 0x00000003ff108219 */ /* 0x000fc60000011610 */
[----:B------:R-:W-:Y:S01]  /*2010*/  IMAD R2, R72, R2, R5 ;  /* 0x0000000248027224 */ /* 0x000fe200078e0205 */
[----:B------:R-:W-:Y:S02]  /*2020*/  @!P0 SEL R3, R7, R16, !P3 ;  /* 0x0000001007038207 */ /* 0x000fe40005800000 */
[----:B------:R-:W-:-:S03]  /*2030*/  IADD3 R16, PT, PT, -R5, RZ, RZ ;  /* 0x000000ff05107210 */ /* 0x000fc60007ffe1ff */
[--C-:B------:R-:W-:Y:S02]  /*2040*/  @!P0 IMAD.IADD R6, R6, 0x1, -R3.reuse ;  /* 0x0000000106068824 */ /* 0x100fe400078e0a03 */
[----:B------:R-:W-:Y:S01]  /*2050*/  @!P0 IMAD R3, R2, R19, R3 ;  /* 0x0000001302038224 */ /* 0x000fe200078e0203 */
[----:B------:R-:W-:Y:S01]  /*2060*/  IADD3 R2, PT, PT, -R7, RZ, RZ ;  /* 0x000000ff07027210 */ /* 0x000fe20007ffe1ff */
[----:B------:R-:W-:Y:S02]  /*2070*/  @!P0 IMAD R5, R72, R6, R7 ;  /* 0x0000000648058224 */ /* 0x000fe400078e0207 */
[----:B------:R-:W-:Y:S02]  /*2080*/  IMAD R11, R4, R16, R11 ;  /* 0x00000010040b7224 */ /* 0x000fe400078e020b */
[----:B------:R-:W-:Y:S02]  /*2090*/  @!P0 IMAD.MOV.U32 R7, RZ, RZ, R3 ;  /* 0x000000ffff078224 */ /* 0x000fe400078e0003 */
[----:B------:R-:W-:-:S02]  /*20a0*/  IMAD R2, R18, R2, R13 ;  /* 0x0000000212027224 */ /* 0x000fc400078e020d */
[----:B------:R-:W-:Y:S02]  /*20b0*/  IMAD R11, R5, R4, R11 ;  /* 0x00000004050b7224 */ /* 0x000fe400078e020b */
[----:B------:R-:W-:Y:S02]  /*20c0*/  IMAD R13, R7, R18, R2 ;  /* 0x00000012070d7224 */ /* 0x000fe400078e0202 */
.L_x_33:
[----:B------:R-:W1:Y:S02]  /*20d0*/  LDCU UR8, c[0x0][0xb30] ;  /* 0x00016600ff0877ac */ /* 0x000e640008000800 */
[----:B-1----:R-:W-:-:S09]  /*20e0*/  UISETP.NE.AND UP0, UPT, UR8, 0x1, UPT ;  /* 0x000000010800788c */ /* 0x002fd2000bf05270 */
[----:B------:R-:W-:Y:S05]  /*20f0*/  BRA.U UP0, `(.L_x_34) ;  /* 0x0000000100407547 */ /* 0x000fea000b800000 */
[----:B------:R-:W1:Y:S08]  /*2100*/  LDC.64 R4, c[0x0][0xb10] ;  /* 0x0002c400ff047b82 */ /* 0x000e700000000a00 */
[----:B------:R-:W2:Y:S08]  /*2110*/  LDC.64 R2, c[0x0][0xb18] ;  /* 0x0002c600ff027b82 */ /* 0x000eb00000000a00 */
[----:B------:R-:W3:Y:S08]  /*2120*/  LDC R6, c[0x0][0xb20] ;  /* 0x0002c800ff067b82 */ /* 0x000ef00000000800 */
[----:B------:R-:W4:Y:S01]  /*2130*/  LDC R16, c[0x0][0xb0c] ;  /* 0x0002c300ff107b82 */ /* 0x000f220000000800 */
[----:B-1----:R-:W-:-:S05]  /*2140*/  IMAD.HI.U32 R4, R13, R4, RZ ;  /* 0x000000040d047227 */ /* 0x002fca00078e00ff */
[----:B------:R-:W-:Y:S01]  /*2150*/  SHF.R.U32.HI R4, RZ, R5, R4 ;  /* 0x00000005ff047219 */ /* 0x000fe20000011604 */
[----:B--2---:R-:W-:Y:S01]  /*2160*/  IMAD.HI.U32 R3, R11, R3, RZ ;  /* 0x000000030b037227 */ /* 0x004fe200078e00ff */
[----:B------:R-:W-:-:S04]  /*2170*/  ISETP.NE.AND P0, PT, R2, 0x1, PT ;  /* 0x000000010200780c */ /* 0x000fc80003f05270 */
[----:B---3--:R-:W-:-:S04]  /*2180*/  SHF.R.U32.HI R6, RZ, R6, R3 ;  /* 0x00000006ff067219 */ /* 0x008fc80000011603 */
[----:B------:R-:W-:Y:S02]  /*2190*/  SEL R3, R11, R6, !P0 ;  /* 0x000000060b037207 */ /* 0x000fe40004000000 */
[----:B----4-:R-:W-:-:S04]  /*21a0*/  ISETP.NE.AND P1, PT, R16, 0x1, PT ;  /* 0x000000011000780c */ /* 0x010fc80003f25270 */
[----:B------:R-:W-:-:S05]  /*21b0*/  SEL R4, R13, R4, !P1 ;  /* 0x000000040d047207 */ /* 0x000fca0004800000 */
[----:B------:R-:W-:Y:S02]  /*21c0*/  IMAD.IADD R5, R3, 0x1, -R4 ;  /* 0x0000000103057824 */ /* 0x000fe400078e0a04 */
[----:B------:R-:W-:Y:S02]  /*21d0*/  IMAD.IADD R3, R4, 0x1, -R3 ;  /* 0x0000000104037824 */ /* 0x000fe400078e0a03 */
[----:B------:R-:W-:Y:S02]  /*21e0*/  IMAD R13, R5, R16, R13 ;  /* 0x00000010050d7224 */ /* 0x000fe400078e020d */
[----:B------:R-:W-:-:S07]  /*21f0*/  IMAD R11, R3, R2, R11 ;  /* 0x00000002030b7224 */ /* 0x000fce00078e020b */
.L_x_34:
[----:B------:R-:W-:Y:S01]  /*2200*/  VIADD R14, R14, 0x1 ;  /* 0x000000010e0e7836 */ /* 0x000fe20000000000 */
[----:B------:R-:W-:Y:S01]  /*2210*/  PLOP3.LUT P1, PT, PT, PT, PT, 0x80, 0x8 ;  /* 0x000000000008781c */ /* 0x000fe20003f2f070 */
[----:B------:R-:W-:Y:S02]  /*2220*/  IMAD.IADD R21, R13, 0x1, R152 ;  /* 0x000000010d157824 */ /* 0x000fe400078e0298 */
[----:B------:R-:W-:Y:S01]  /*2230*/  IMAD.IADD R20, R11, 0x1, R150 ;  /* 0x000000010b147824 */ /* 0x000fe200078e0296 */
[----:B------:R-:W-:-:S04]  /*2240*/  ISETP.NE.AND P0, PT, R14, 0x2, PT ;  /* 0x000000020e00780c */ /* 0x000fc80003f05270 */
[----:B------:R-:W-:Y:S02]  /*2250*/  SEL R3, RZ, 0x1, P0 ;  /* 0x00000001ff037807 */ /* 0x000fe40000000000 */
[----:B------:R-:W-:Y:S02]  /*2260*/  SEL R14, R14, RZ, P0 ;  /* 0x000000ff0e0e7207 */ /* 0x000fe40000000000 */
[----:B------:R-:W-:Y:S01]  /*2270*/  LOP3.LUT R12, R12, R3, RZ, 0x3c, !PT ;  /* 0x000000030c0c7212 */ /* 0x000fe200078e3cff */
[----:B------:R-:W-:Y:S06]  /*2280*/  @P2 BRA `(.L_x_35) ;  /* 0xfffffff000982947 */ /* 0x000fec000383ffff */
[----:B------:R-:W-:Y:S01]  /*2290*/  UIADD3 UR4, UPT, UPT, UR4, 0x18, URZ ;  /* 0x0000001804047890 */ /* 0x000fe2000fffe0ff */
[----:B------:R-:W-:-:S03]  /*22a0*/  SHF.L.U32 R3, R15, 0x1f, RZ ;  /* 0x0000001f0f037819 */ /* 0x000fc600000006ff */
[----:B------:R-:W-:-:S09]  /*22b0*/  ULEA UR5, UR6, UR4, 0x3 ;  /* 0x0000000406057291 */ /* 0x000fd2000f8e18ff */
[----:B------:R-:W1:Y:S02]  /*22c0*/  SYNCS.PHASECHK.TRANS64.TRYWAIT P0, [UR5], R3 ;  /* 0x00000003ff0075a7 */ /* 0x000e640008001105 */
[----:B-1----:R-:W-:Y:S05]  /*22d0*/  @!P0 BRA `(.L_x_36) ;  /* 0x0000008c00688947 */ /* 0x002fea0003800000 */
.L_x_127:
[----:B------:R-:W-:-:S04]  /*22e0*/  UIADD3 UR6, UPT, UPT, UR6, 0x1, URZ ;  /* 0x0000000106067890 */ /* 0x000fc8000fffe0ff */
[----:B------:R-:W-:-:S04]  /*22f0*/  UISETP.NE.AND UP0, UPT, UR6, 0x3, UPT ;  /* 0x000000030600788c */ /* 0x000fc8000bf05270 */
[----:B------:R-:W-:Y:S02]  /*2300*/  USEL UR7, URZ, 0x1, UP0 ;  /* 0x00000001ff077887 */ /* 0x000fe40008000000 */
[----:B------:R-:W-:-:S04]  /*2310*/  USEL UR6, UR6, URZ, UP0 ;  /* 0x000000ff06067287 */ /* 0x000fc80008000000 */
[----:B------:R-:W-:Y:S01]  /*2320*/  ULEA UR5, UR6, UR4, 0x3 ;  /* 0x0000000406057291 */ /* 0x000fe2000f8e18ff */
[----:B------:R-:W-:-:S04]  /*2330*/  LOP3.LUT R15, R15, UR7, RZ, 0x3c, !PT ;  /* 0x000000070f0f7c12 */ /* 0x000fc8000f8e3cff */
[----:B-1----:R-:W-:-:S04]  /*2340*/  SHF.L.U32 R3, R15, 0x1f, RZ ;  /* 0x0000001f0f037819 */ /* 0x002fc800000006ff */
[----:B------:R-:W1:Y:S02]  /*2350*/  SYNCS.PHASECHK.TRANS64.TRYWAIT P0, [UR5], R3 ;  /* 0x00000003ff0075a7 */ /* 0x000e640008001105 */
[----:B-1----:R-:W-:Y:S05]  /*2360*/  @!P0 BRA `(.L_x_37) ;  /* 0x0000008c005c8947 */ /* 0x002fea0003800000 */
.L_x_129:
[----:B------:R-:W-:-:S04]  /*2370*/  UIADD3 UR6, UPT, UPT, UR6, 0x1, URZ ;  /* 0x0000000106067890 */ /* 0x000fc8000fffe0ff */
[----:B------:R-:W-:-:S04]  /*2380*/  UISETP.NE.AND UP0, UPT, UR6, 0x3, UPT ;  /* 0x000000030600788c */ /* 0x000fc8000bf05270 */
[----:B------:R-:W-:Y:S02]  /*2390*/  USEL UR5, URZ, 0x1, UP0 ;  /* 0x00000001ff057887 */ /* 0x000fe40008000000 */
[----:B------:R-:W-:-:S04]  /*23a0*/  USEL UR6, UR6, URZ, UP0 ;  /* 0x000000ff06067287 */ /* 0x000fc80008000000 */
[----:B------:R-:W-:Y:S01]  /*23b0*/  ULEA UR6, UR6, UR4, 0x3 ;  /* 0x0000000406067291 */ /* 0x000fe2000f8e18ff */
[----:B-1----:R-:W-:-:S04]  /*23c0*/  LOP3.LUT R3, R15, UR5, RZ, 0x3c, !PT ;  /* 0x000000050f037c12 */ /* 0x002fc8000f8e3cff */
[----:B------:R-:W-:Y:S01]  /*23d0*/  SHF.L.U32 R3, R3, 0x1f, RZ ;  /* 0x0000001f03037819 */ /* 0x000fe200000006ff */
[----:B----4-:R-:W-:-:S07]  /*23e0*/  IMAD.U32 R0, RZ, RZ, UR6 ;  /* 0x00000006ff007e24 */ /* 0x010fce000f8e00ff */
.L_x_38:
[----:B-1----:R1:W2:Y:S02]  /*23f0*/  SYNCS.PHASECHK.TRANS64.TRYWAIT P0, [R0+URZ], R3 ;  /* 0x00000003000075a7 */ /* 0x0022a400080011ff */
[----:B--2---:R-:W-:Y:S05]  /*2400*/  @!P0 NANOSLEEP.SYNCS 0x989680 ;  /* 0x009896800000895d */ /* 0x004fea0003900000 */
[----:B------:R-:W2:Y:S02]  /*2410*/  @!P0 SYNCS.PHASECHK.TRANS64 P0, [R0+URZ], R3 ;  /* 0x00000003000085a7 */ /* 0x000ea400080010ff */
[----:B--2---:R-:W-:Y:S05]  /*2420*/  @P0 EXIT ;  /* 0x000000000000094d */ /* 0x004fea0003800000 */
[----:B------:R-:W-:Y:S05]  /*2430*/  BRA `(.L_x_38) ;  /* 0xfffffffc00ec7947 */ /* 0x000fea000383ffff */
.L_x_17:
[----:B------:R-:W-:-:S04]  /*2440*/  UISETP.NE.AND UP1, UPT, UR37, URZ, UPT ;  /* 0x000000ff2500728c */ /* 0x000fc8000bf25270 */
[----:B------:R-:W-:-:S09]  /*2450*/  UISETP.NE.OR UP1, UPT, UR8, 0x1, UP1 ;  /* 0x000000010800788c */ /* 0x000fd20008f25670 */
[----:B------:R-:W-:Y:S05]  /*2460*/  BRA.U UP1, `(.L_x_39) ;  /* 0x0000000501487547 */ /* 0x000fea000b800000 */
[----:B------:R-:W-:Y:S01]  /*2470*/  ISETP.NE.AND P2, PT, R2, RZ, PT ;  /* 0x000000ff0200720c */ /* 0x000fe20003f45270 */
[----:B------:R-:W-:Y:S01]  /*2480*/  IMAD.MOV.U32 R12, RZ, RZ, 0x1 ;  /* 0x00000001ff0c7424 */ /* 0x000fe200078e00ff */
[----:B------:R-:W-:Y:S02]  /*2490*/  CS2R R10, SRZ ;  /* 0x00000000000a7805 */ /* 0x000fe4000001ff00 */
[----:B------:R-:W-:Y:S01]  /*24a0*/  CS2R R8, SRZ ;  /* 0x0000000000087805 */ /* 0x000fe2000001ff00 */
[----:B------:R-:W-:Y:S01]  /*24b0*/  UMOV UR4, 0x400 ;  /* 0x0000040000047882 */ /* 0x000fe20000000000 */
[----:B------:R-:W-:Y:S01]  /*24c0*/  UMOV UR6, URZ ;  /* 0x000000ff00067c82 */ /* 0x000fe20008000000 */
[----:B------:R-:W-:-:S12]  /*24d0*/  ULEA UR37, UR37, UR4, 0x18 ;  /* 0x0000000425257291 */ /* 0x000fd8000f8ec0ff */
.L_x_43:
[----:B------:R-:W-:Y:S02]  /*24e0*/  LEA R0, R8, UR37, 0x3 ;  /* 0x0000002508007c11 */ /* 0x000fe4000f8e18ff */
[----:B------:R-:W-:-:S03]  /*24f0*/  SHF.L.U32 R5, R9, 0x1f, RZ ;  /* 0x0000001f09057819 */ /* 0x000fc600000006ff */
[----:B------:R-:W-:Y:S01]  /*2500*/  VIADD R4, R0, 0xd0 ;  /* 0x000000d000047836 */ /* 0x000fe20000000000 */
[----:B------:R-:W1:Y:S02]  /*2510*/  SYNCS.PHASECHK.TRANS64.TRYWAIT P0, [R0+URZ+0xc0], R5 ;  /* 0x0000c005000075a7 */ /* 0x000e6400080011ff */
[----:B-1----:R-:W-:Y:S05]  /*2520*/  @!P0 BRA `(.L_x_40) ;  /* 0x0000008c00048947 */ /* 0x002fea0003800000 */
.L_x_130:
[----:B------:R-:W-:Y:S01]  /*2530*/  ULEA UR5, UR6, UR37, 0x3 ;  /* 0x0000002506057291 */ /* 0x000fe2000f8e18ff */
[----:B------:R-:W-:Y:S02]  /*2540*/  PRMT R4, RZ, 0x654, R4 ;  /* 0x00000654ff047816 */ /* 0x000fe40000000004 */
[----:B-1----:R-:W-:Y:S01]  /*2550*/  SHF.L.U32 R5, R12, 0x1f, RZ ;  /* 0x0000001f0c057819 */ /* 0x002fe200000006ff */
[----:B------:R-:W-:Y:S01]  /*2560*/  UIADD3 UR4, UPT, UPT, UR5, 0x80, URZ ;  /* 0x0000008005047890 */ /* 0x000fe2000fffe0ff */
[----:B------:R1:W-:Y:S05]  /*2570*/  SYNCS.ARRIVE.TRANS64.RED.A1T0 RZ, [R4+URZ], RZ ;  /* 0x000000ff04ff79a7 */ /* 0x0003ea00081004ff */
[----:B------:R-:W-:Y:S01]  /*2580*/  IMAD.U32 R7, RZ, RZ, UR4 ;  /* 0x00000004ff077e24 */ /* 0x000fe2000f8e00ff */
[----:B------:R-:W2:Y:S04]  /*2590*/  SYNCS.PHASECHK.TRANS64.TRYWAIT P0, [UR5+0x90], R5 ;  /* 0x00009005ff0075a7 */ /* 0x000ea80008001105 */
[----:B------:R-:W-:Y:S01]  /*25a0*/  PRMT R6, R2, 0x654, R7 ;  /* 0x0000065402067816 */ /* 0x000fe20000000007 */
[----:B-1----:R-:W-:Y:S01]  /*25b0*/  @!P2 IMAD.MOV.U32 R4, RZ, RZ, 0x10 ;  /* 0x00000010ff04a424 */ /* 0x002fe200078e00ff */
[----:B--2---:R-:W-:Y:S06]  /*25c0*/  @!P0 BRA `(.L_x_41) ;  /* 0x0000008800f08947 */ /* 0x004fec0003800000 */
.L_x_132:
[----:B------:R-:W-:Y:S01]  /*25d0*/  ULEA UR4, UR6, UR37, 0x4 ;  /* 0x0000002506047291 */ /* 0x000fe2000f8e20ff */
[----:B------:R-:W-:Y:S01]  /*25e0*/  SEL R3, R6, R3, !P2 ;  /* 0x0000000306037207 */ /* 0x000fe20005000000 */
[----:B------:R-:W-:Y:S01]  /*25f0*/  UIADD3 UR5, UPT, UPT, UR5, 0x80, URZ ;  /* 0x0000008005057890 */ /* 0x000fe2000fffe0ff */
[----:B-1----:R-:W-:Y:S01]  /*2600*/  LEA R0, R11, UR37, 0x3 ;  /* 0x000000250b007c11 */ /* 0x002fe2000f8e18ff */
[----:B------:R-:W-:Y:S01]  /*2610*/  UIADD3 UR4, UPT, UPT, UR4, 0xf0, URZ ;  /* 0x000000f004047890 */ /* 0x000fe2000fffe0ff */
[----:B------:R-:W-:Y:S01]  /*2620*/  SHF.L.U32 R5, R10, 0x1f, RZ ;  /* 0x0000001f0a057819 */ /* 0x000fe200000006ff */
[----:B------:R1:W-:Y:S01]  /*2630*/  @!P2 SYNCS.ARRIVE.TRANS64.RED RZ, [R3+URZ], R4 ;  /* 0x0000000403ffa9a7 */ /* 0x0003e200080004ff */
[----:B------:R-:W-:Y:S01]  /*2640*/  UIADD3 UR6, UPT, UPT, UR6, 0x1, URZ ;  /* 0x0000000106067890 */ /* 0x000fe2000fffe0ff */
[----:B------:R-:W-:-:S03]  /*2650*/  VIADD R8, R8, 0x1 ;  /* 0x0000000108087836 */ /* 0x000fc60000000000 */
[----:B------:R-:W-:Y:S02]  /*2660*/  UISETP.NE.AND UP0, UPT, UR6, 0x2, UPT ;  /* 0x000000020600788c */ /* 0x000fe4000bf05270 */
[----:B------:R-:W-:Y:S06]  /*2670*/  UGETNEXTWORKID.BROADCAST [UR4], [UR5] ;  /* 0x00000000040073ca */ /* 0x000fec0008000100 */
[----:B------:R-:W-:Y:S01]  /*2680*/  USEL UR4, URZ, 0x1, UP0 ;  /* 0x00000001ff047887 */ /* 0x000fe20008000000 */
[----:B------:R-:W-:Y:S01]  /*2690*/  ISETP.NE.AND P0, PT, R8, 0x2, PT ;  /* 0x000000020800780c */ /* 0x000fe20003f05270 */
[----:B------:R-:W-:Y:S01]  /*26a0*/  USEL UR6, UR6, URZ, UP0 ;  /* 0x000000ff06067287 */ /* 0x000fe20008000000 */
[----:B------:R-:W2:Y:S03]  /*26b0*/  SYNCS.PHASECHK.TRANS64.TRYWAIT P1, [R0+URZ+0x80], R5 ;  /* 0x00008005000075a7 */ /* 0x000ea600080211ff */
[----:B------:R-:W-:Y:S01]  /*26c0*/  LOP3.LUT R12, R12, UR4, RZ, 0x3c, !PT ;  /* 0x000000040c0c7c12 */ /* 0x000fe2000f8e3cff */
[----:B-12---:R-:W-:Y:S07]  /*26d0*/  @!P1 BRA `(.L_x_42) ;  /* 0x0000008800c49947 */ /* 0x006fee0003800000 */
.L_x_133:
[C---:B------:R-:W-:Y:S01]  /*26e0*/  LEA R4, R11.reuse, UR37, 0x4 ;  /* 0x000000250b047c11 */ /* 0x040fe2000f8e20ff */
[----:B-1----:R-:W-:Y:S01]  /*26f0*/  VIADD R0, R0, 0x90 ;  /* 0x0000009000007836 */ /* 0x002fe20000000000 */
[----:B------:R-:W-:Y:S01]  /*2700*/  SEL R8, R8, RZ, P0 ;  /* 0x000000ff08087207 */ /* 0x000fe20000000000 */
[----:B------:R-:W-:-:S03]  /*2710*/  VIADD R11, R11, 0x1 ;  /* 0x000000010b0b7836 */ /* 0x000fc60000000000 */
[----:B------:R-:W1:Y:S01]  /*2720*/  LDS.128 R4, [R4+0xf0] ;  /* 0x0000f00004047984 */ /* 0x000e620000000c00 */
[----:B------:R-:W-:Y:S02]  /*2730*/  PRMT R0, RZ, 0x654, R0 ;  /* 0x00000654ff007816 */ /* 0x000fe40000000000 */
[C---:B------:R-:W-:Y:S01]  /*2740*/  ISETP.NE.AND P1, PT, R11.reuse, 0x2, PT ;  /* 0x000000020b00780c */ /* 0x040fe20003f25270 */
[----:B------:R-:W-:Y:S01]  /*2750*/  @!PT LDS RZ, [RZ] ;  /* 0x00000000fffff984 */ /* 0x000fe20000000800 */
[----:B------:R-:W-:Y:S01]  /*2760*/  @!PT LDS RZ, [RZ] ;  /* 0x00000000fffff984 */ /* 0x000fe20000000800 */
[----:B------:R-:W-:Y:S01]  /*2770*/  @!PT LDS RZ, [RZ] ;  /* 0x00000000fffff984 */ /* 0x000fe20000000800 */
[----:B------:R-:W-:Y:S01]  /*2780*/  @!PT LDS RZ, [RZ] ;  /* 0x00000000fffff984 */ /* 0x000fe20000000800 */
[----:B------:R2:W-:Y:S06]  /*2790*/  MEMBAR.ALL.CTA ;  /* 0x0000000000007992 */ /* 0x0005ec0000008000 */
[----:B--2---:R-:W2:Y:S01]  /*27a0*/  FENCE.VIEW.ASYNC.S ;  /* 0x00000000000073c6 */ /* 0x004ea20000000000 */
[----:B------:R-:W-:Y:S01]  /*27b0*/  SEL R11, R11, RZ, P1 ;  /* 0x000000ff0b0b7207 */ /* 0x000fe20000800000 */
[----:B--2---:R2:W-:Y:S01]  /*27c0*/  SYNCS.ARRIVE.TRANS64.RED.A1T0 RZ, [R0+URZ], RZ ;  /* 0x000000ff00ff79a7 */ /* 0x0045e200081004ff */
[----:B-1----:R-:W-:-:S02]  /*27d0*/  LOP3.LUT P3, RZ, R6, 0x1, RZ, 0xc0, !PT ;  /* 0x0000000106ff7812 */ /* 0x002fc4000786c0ff */
[----:B------:R-:W-:-:S04]  /*27e0*/  SEL R5, RZ, 0x1, P1 ;  /* 0x00000001ff057807 */ /* 0x000fc80000800000 */
[----:B------:R-:W-:Y:S02]  /*27f0*/  LOP3.LUT R10, R10, R5, RZ, 0x3c, !PT ;  /* 0x000000050a0a7212 */ /* 0x000fe400078e3cff */
[----:B--2---:R-:W-:-:S04]  /*2800*/  SEL R0, RZ, 0x1, P0 ;  /* 0x00000001ff007807 */ /* 0x004fc80000000000 */
[----:B------:R-:W-:Y:S01]  /*2810*/  LOP3.LUT R9, R9, R0, RZ, 0x3c, !PT ;  /* 0x0000000009097212 */ /* 0x000fe200078e3cff */
[----:B------:R-:W-:Y:S06]  /*2820*/  @P3 BRA `(.L_x_43) ;  /* 0xfffffffc002c3947 */ /* 0x000fec000383ffff */
[----:B------:R-:W-:Y:S01]  /*2830*/  ULEA UR5, UR6, UR37, 0x3 ;  /* 0x0000002506057291 */ /* 0x000fe2000f8e18ff */
[----:B------:R-:W-:-:S08]  /*2840*/  SHF.L.U32 R3, R12, 0x1f, RZ ;  /* 0x0000001f0c037819 */ /* 0x000fd000000006ff */
[----:B------:R-:W1:Y:S02]  /*2850*/  SYNCS.PHASECHK.TRANS64 P0, [UR5+0x90], R3 ;  /* 0x00009003ff0075a7 */ /* 0x000e640008001005 */
[----:B-1----:R-:W-:Y:S05]  /*2860*/  @P0 BRA `(.L_x_44) ;  /* 0x0000000000080947 */ /* 0x002fea0003800000 */
[----:B------:R-:W1:Y:S02]  /*2870*/  SYNCS.PHASECHK.TRANS64.TRYWAIT P0, [UR5+0x90], R3 ;  /* 0x00009003ff0075a7 */ /* 0x000e640008001105 */
[----:B-1----:R-:W-:Y:S05]  /*2880*/  @!P0 BRA `(.L_x_45) ;  /* 0x00000088006c8947 */ /* 0x002fea0003800000 */
.L_x_44:
[----:B------:R-:W-:-:S04]  /*2890*/  UIADD3 UR4, UPT, UPT, UR6, 0x1, URZ ;  /* 0x0000000106047890 */ /* 0x000fc8000fffe0ff */
[----:B------:R-:W-:-:S04]  /*28a0*/  UISETP.NE.AND UP0, UPT, UR4, 0x2, UPT ;  /* 0x000000020400788c */ /* 0x000fc8000bf05270 */
[----:B------:R-:W-:Y:S02]  /*28b0*/  USEL UR7, URZ, 0x1, UP0 ;  /* 0x00000001ff077887 */ /* 0x000fe40008000000 */
[----:B------:R-:W-:-:S04]  /*28c0*/  USEL UR4, UR4, URZ, UP0 ;  /* 0x000000ff04047287 */ /* 0x000fc80008000000 */
[----:B------:R-:W-:Y:S01]  /*28d0*/  ULEA UR4, UR4, UR37, 0x3 ;  /* 0x0000002504047291 */ /* 0x000fe2000f8e18ff */
[----:B-1----:R-:W-:-:S04]  /*28e0*/  LOP3.LUT R3, R12, UR7, RZ, 0x3c, !PT ;  /* 0x000000070c037c12 */ /* 0x002fc8000f8e3cff */
[----:B------:R-:W-:-:S04]  /*28f0*/  SHF.L.U32 R0, R3, 0x1f, RZ ;  /* 0x0000001f03007819 */ /* 0x000fc800000006ff */
[----:B------:R-:W1:Y:S02]  /*2900*/  SYNCS.PHASECHK.TRANS64 P0, [UR4+0x90], R0 ;  /* 0x00009000ff0075a7 */ /* 0x000e640008001004 */
[----:B-1----:R-:W-:Y:S05]  /*2910*/  @P0 EXIT ;  /* 0x000000000000094d */ /* 0x002fea0003800000 */
[----:B------:R-:W-:Y:S02]  /*2920*/  SHF.L.U32 R3, R3, 0x1f, RZ ;  /* 0x0000001f03037819 */ /* 0x000fe400000006ff */
[----:B------:R-:W-:-:S07]  /*2930*/  MOV R0, UR4 ;  /* 0x0000000400007c02 */ /* 0x000fce0008000f00 */
.L_x_46:
[----:B-1----:R1:W2:Y:S02]  /*2940*/  SYNCS.PHASECHK.TRANS64.TRYWAIT P0, [R0+URZ+0x90], R3 ;  /* 0x00009003000075a7 */ /* 0x0022a400080011ff */
[----:B--2---:R-:W-:Y:S05]  /*2950*/  @!P0 NANOSLEEP.SYNCS 0x989680 ;  /* 0x009896800000895d */ /* 0x004fea0003900000 */
[----:B------:R-:W2:Y:S02]  /*2960*/  @!P0 SYNCS.PHASECHK.TRANS64 P0, [R0+URZ+0x90], R3 ;  /* 0x00009003000085a7 */ /* 0x000ea400080010ff */
[----:B--2---:R-:W-:Y:S05]  /*2970*/  @P0 EXIT ;  /* 0x000000000000094d */ /* 0x004fea0003800000 */
[----:B------:R-:W-:Y:S05]  /*2980*/  BRA `(.L_x_46) ;  /* 0xfffffffc00ec7947 */ /* 0x000fea000383ffff */
.L_x_39:
[----:B------:R-:W-:-:S09]  /*2990*/  UISETP.NE.AND UP1, UPT, UR8, URZ, UPT ;  /* 0x000000ff0800728c */ /* 0x000fd2000bf25270 */
[----:B------:R-:W-:Y:S05]  /*29a0*/  BRA.U UP1, `(.L_x_47) ;  /* 0x0000000d01347547 */ /* 0x000fea000b800000 */
[----:B------:R-:W-:Y:S01]  /*29b0*/  UMOV UR4, 0x40 ;  /* 0x0000004000047882 */ /* 0x000fe20000000000 */
[----:B------:R-:W-:Y:S01]  /*29c0*/  NOP ;  /* 0x0000000000007918 */ /* 0x000fe20000000000 */
[----:B------:R-:W-:Y:S01]  /*29d0*/  ULEA UR4, UR37, UR4, 0x18 ;  /* 0x0000000425047291 */ /* 0x000fe2000f8ec0ff */
[----:B------:R-:W-:Y:S02]  /*29e0*/  UMOV UR5, 0x400 ;  /* 0x0000040000057882 */ /* 0x000fe40000000000 */
[----:B------:R-:W-:-:S06]  /*29f0*/  ULEA UR37, UR37, UR5, 0x18 ;  /* 0x0000000525257291 */ /* 0x000fcc000f8ec0ff */
[----:B------:R-:W1:Y:S02]  /*2a00*/  LDS.U8 R0, [UR4+0x1c] ;  /* 0x00001c04ff007984 */ /* 0x000e640008000000 */
[----:B-1----:R-:W-:-:S13]  /*2a10*/  ISETP.NE.AND P0, PT, R0, RZ, PT ;  /* 0x000000ff0000720c */ /* 0x002fda0003f05270 */
[----:B------:R-:W-:Y:S05]  /*2a20*/  @P0 BRA `(.L_x_48) ;  /* 0x0000000000580947 */ /* 0x000fea0003800000 */
[----:B------:R-:W-:-:S13]  /*2a30*/  ELECT P0, URZ, PT ;  /* 0x0000000000ff782f */ /* 0x000fda0003800000 */
[----:B------:R-:W-:Y:S05]  /*2a40*/  @!P0 BRA `(.L_x_49) ;  /* 0x0000000000608947 */ /* 0x000fea0003800000 */
[----:B------:R-:W-:Y:S01]  /*2a50*/  UMOV UR5, 0x10 ;  /* 0x0000001000057882 */ /* 0x000fe20000000000 */
[----:B------:R-:W-:Y:S01]  /*2a60*/  HFMA2 R0, -RZ, RZ, 0, 5.9604644775390625e-08 ;  /* 0x00000001ff007431 */ /* 0x000fe200000001ff */
[----:B------:R-:W-:-:S03]  /*2a70*/  MOV R2, 0xffff ;  /* 0x0000ffff00027802 */ /* 0x000fc60000000f00 */
[----:B------:R-:W-:Y:S04]  /*2a80*/  DEPBAR.LE SB1, 0x36 ;  /* 0x00009d800000791a */ /* 0x000fe80000000000 */
[----:B------:R-:W1:Y:S02]  /*2a90*/  UTCATOMSWS.FIND_AND_SET.ALIGN UP0, UR5, UR5 ;  /* 0x00000005000575e3 */ /* 0x000e640008000800 */
[----:B-1----:R-:W-:Y:S01]  /*2aa0*/  MOV R3, UR5 ;  /* 0x0000000500037c02 */ /* 0x002fe20008000f00 */
[----:B------:R-:W-:Y:S06]  /*2ab0*/  BRA.U UP0, `(.L_x_50) ;  /* 0x0000000100187547 */ /* 0x000fec000b800000 */
.L_x_51:
[----:B------:R-:W-:Y:S05]  /*2ac0*/  NANOSLEEP 0x64 ;  /* 0x000000640000795d */ /* 0x000fea0003800000 */
[----:B------:R-:W-:-:S05]  /*2ad0*/  UMOV UR5, 0x10 ;  /* 0x0000001000057882 */ /* 0x000fca0000000000 */
[----:B------:R-:W-:Y:S04]  /*2ae0*/  DEPBAR.LE SB1, 0x36 ;  /* 0x00009d800000791a */ /* 0x000fe80000000000 */
[----:B------:R-:W1:Y:S02]  /*2af0*/  UTCATOMSWS.FIND_AND_SET.ALIGN UP0, UR5, UR5 ;  /* 0x00000005000575e3 */ /* 0x000e640008000800 */
[----:B-1----:R-:W-:Y:S01]  /*2b00*/  MOV R3, UR5 ;  /* 0x0000000500037c02 */ /* 0x002fe20008000f00 */
[----:B------:R-:W-:Y:S05]  /*2b10*/  BRA.U !UP0, `(.L_x_51) ;  /* 0xfffffffd08e87547 */ /* 0x000fea000b83ffff */
.L_x_50:
[-C--:B------:R-:W-:Y:S02]  /*2b20*/  SHF.L.U32 R2, R2, R3.reuse, RZ ;  /* 0x0000000302027219 */ /* 0x080fe400000006ff */
[----:B------:R-:W-:Y:S01]  /*2b30*/  SHF.L.U32 R0, R0, R3, RZ ;  /* 0x0000000300007219 */ /* 0x000fe200000006ff */
[----:B------:R-:W-:Y:S02]  /*2b40*/  IMAD.SHL.U32 R3, R3, 0x20, RZ ;  /* 0x0000002003037824 */ /* 0x000fe400078e00ff */
[----:B------:R1:W-:Y:S04]  /*2b50*/  ATOMS.OR RZ, [UR4+0x14], R2 ;  /* 0x00001402ffff798c */ /* 0x0003e8000b000004 */
[----:B------:R1:W-:Y:S04]  /*2b60*/  ATOMS.OR RZ, [UR4+0x18], R0 ;  /* 0x00001800ffff798c */ /* 0x0003e8000b000004 */
[----:B------:R1:W-:Y:S01]  /*2b70*/  STS [UR37+0x110], R3 ;  /* 0x00011003ff007988 */ /* 0x0003e20008000825 */
[----:B------:R-:W-:Y:S05]  /*2b80*/  BRA `(.L_x_49) ;  /* 0x0000000000107947 */ /* 0x000fea0003800000 */
.L_x_48:
[----:B------:R-:W-:Y:S02]  /*2b90*/  MOV R0, 0xffffffff ;  /* 0xffffffff00007802 */ /* 0x000fe40000000f00 */
[----:B------:R-:W-:-:S03]  /*2ba0*/  MOV R2, 0x2bd0 ;  /* 0x00002bd000027802 */ /* 0x000fc60000000f00 */
[----:B------:R1:W-:Y:S04]  /*2bb0*/  STS [UR37+0x110], R0 ;  /* 0x00011000ff007988 */ /* 0x0003e80008000825 */
[----:B-1-3-5:R-:W-:Y:S05]  /*2bc0*/  CALL.REL.NOINC `($__internal_1_$__cuda_sm10x_tcgen05_guardrail_trap_phase_invalid_during_alloc) ;  /* 0x0000008c00807944 */ /* 0x02afea0003c00000 */
.L_x_49:
[----:B------:R-:W-:Y:S05]  /*2bd0*/  WARPSYNC.ALL ;  /* 0x0000000000007948 */ /* 0x000fea0003800000 */
[----:B------:R-:W2:Y:S01]  /*2be0*/  S2UR UR6, SR_CgaCtaId ;  /* 0x00000000000679c3 */ /* 0x000ea20000008800 */
[----:B------:R-:W-:Y:S01]  /*2bf0*/  UMOV UR4, 0x400 ;  /* 0x0000040000047882 */ /* 0x000fe20000000000 */
[----:B------:R-:W-:-:S06]  /*2c00*/  NOP ;  /* 0x0000000000007918 */ /* 0x000fcc0000000000 */
[----:B------:R-:W-:Y:S06]  /*2c10*/  BAR.ARV 0x6, 0xa0 ;  /* 0x0182800000007b1d */ /* 0x000fec0000002000 */
[----:B------:R-:W4:Y:S01]  /*2c20*/  LDCU UR7, c[0x0][0x38c] ;  /* 0x00007180ff0777ac */ /* 0x000f220008000800 */
[----:B------:R-:W-:Y:S01]  /*2c30*/  IMAD.MOV.U32 R11, RZ, RZ, 0x1 ;  /* 0x00000001ff0b7424 */ /* 0x000fe200078e00ff */
[----:B------:R-:W-:Y:S01]  /*2c40*/  CS2R R8, SRZ ;  /* 0x0000000000087805 */ /* 0x000fe2000001ff00 */
[----:B------:R-:W-:Y:S01]  /*2c50*/  IMAD.MOV.U32 R10, RZ, RZ, RZ ;  /* 0x000000ffff0a7224 */ /* 0x000fe200078e00ff */
[----:B------:R-:W-:Y:S01]  /*2c60*/  UMOV UR18, URZ ;  /* 0x000000ff00127c82 */ /* 0x000fe20008000000 */
[----:B------:R-:W-:Y:S01]  /*2c70*/  UMOV UR17, URZ ;  /* 0x000000ff00117c82 */ /* 0x000fe20008000000 */
[----:B------:R-:W-:Y:S01]  /*2c80*/  UMOV UR22, 0x0 ;  /* 0x0000000000167882 */ /* 0x000fe20000000000 */
[----:B------:R-:W-:Y:S01]  /*2c90*/  UMOV UR23, 0x84004a0 ;  /* 0x084004a000177882 */ /* 0x000fe20000000000 */
[----:B------:R-:W-:Y:S01]  /*2ca0*/  UMOV UR20, 0x0 ;  /* 0x0000000000147882 */ /* 0x000fe20000000000 */
[----:B------:R-:W-:Y:S01]  /*2cb0*/  UMOV UR21, 0x84004a0 ;  /* 0x084004a000157882 */ /* 0x000fe20000000000 */
[----:B--2---:R-:W-:Y:S01]  /*2cc0*/  ULEA UR6, UR6, UR4, 0x18 ;  /* 0x0000000406067291 */ /* 0x004fe2000f8ec0ff */
[----:B------:R-:W2:Y:S03]  /*2cd0*/  LDCU UR4, c[0x0][0x38c] ;  /* 0x00007180ff0477ac */ /* 0x000ea60008000800 */
[----:B------:R-:W-:-:S02]  /*2ce0*/  UIADD3 UR11, UPT, UPT, UR6, 0xc400, URZ ;  /* 0x0000c400060b7890 */ /* 0x000fc4000fffe0ff */
[----:B----4-:R-:W-:-:S03]  /*2cf0*/  UIADD3 UR7, UPT, UPT, UR7, 0x3f, URZ ;  /* 0x0000003f07077890 */ /* 0x010fc6000fffe0ff */
[----:B-1----:R-:W1:Y:S01]  /*2d00*/  LDS R0, [UR6+0x110] ;  /* 0x00011006ff007984 */ /* 0x002e620008000800 */
[----:B------:R-:W-:Y:S02]  /*2d10*/  UIADD3 UR12, UPT, UPT, UR6, 0x12400, URZ ;  /* 0x00012400060c7890 */ /* 0x000fe4000fffe0ff */
[----:B------:R-:W-:Y:S02]  /*2d20*/  USHF.R.S32.HI UR5, URZ, 0x1f, UR7 ;  /* 0x0000001fff057899 */ /* 0x000fe40008011407 */
[----:B------:R-:W-:Y:S02]  /*2d30*/  USHF.R.U32.HI UR11, URZ, 0x4, UR11 ;  /* 0x00000004ff0b7899 */ /* 0x000fe4000801160b */
[----:B------:R-:W-:Y:S02]  /*2d40*/  ULEA.HI UR5, UR5, UR7, URZ, 0x6 ;  /* 0x0000000705057291 */ /* 0x000fe4000f8f30ff */
[----:B------:R-:W-:Y:S02]  /*2d50*/  USHF.R.U32.HI UR12, URZ, 0x4, UR12 ;  /* 0x00000004ff0c7899 */ /* 0x000fe4000801160c */
[----:B------:R-:W-:-:S02]  /*2d60*/  USHF.R.S32.HI UR5, URZ, 0x6, UR5 ;  /* 0x00000006ff057899 */ /* 0x000fc40008011405 */
[----:B------:R-:W-:Y:S02]  /*2d70*/  ULOP3.LUT UR11, UR11, 0x3fff, URZ, 0xc0, !UPT ;  /* 0x00003fff0b0b7892 */ /* 0x000fe4000f8ec0ff */
[----:B------:R-:W-:Y:S02]  /*2d80*/  UISETP.LT.AND UP0, UPT, UR5, 0x1, UPT ;  /* 0x000000010500788c */ /* 0x000fe4000bf01270 */
[----:B------:R-:W-:Y:S02]  /*2d90*/  ULOP3.LUT UR12, UR12, 0x3fff, URZ, 0xc0, !UPT ;  /* 0x00003fff0c0c7892 */ /* 0x000fe4000f8ec0ff */
[----:B------:R-:W-:Y:S02]  /*2da0*/  USEL UR10, UR5, 0x1, !UP0 ;  /* 0x00000001050a7887 */ /* 0x000fe4000c000000 */
[----:B------:R-:W-:Y:S02]  /*2db0*/  ULOP3.LUT UR11, UR11, 0x10000, URZ, 0xfc, !UPT ;  /* 0x000100000b0b7892 */ /* 0x000fe4000f8efcff */
[----:B------:R-:W-:-:S02]  /*2dc0*/  ULOP3.LUT UR12, UR12, 0x10000, URZ, 0xfc, !UPT ;  /* 0x000100000c0c7892 */ /* 0x000fc4000f8efcff */
[----:B------:R-:W-:Y:S02]  /*2dd0*/  UIADD3 UR10, UPT, UPT, -UR10, URZ, URZ ;  /* 0x000000ff0a0a7290 */ /* 0x000fe4000fffe1ff */
[----:B--2---:R-:W-:Y:S01]  /*2de0*/  UISETP.GE.AND UP3, UPT, UR4, 0x1, UPT ;  /* 0x000000010400788c */ /* 0x004fe2000bf66270 */
[----:B-1----:R-:W-:-:S15]  /*2df0*/  R2UR UR19, R0 ;  /* 0x00000000001372ca */ /* 0x002fde00000e0000 */
.L_x_58:
[----:B------:R-:W-:Y:S02]  /*2e00*/  LEA R0, R10, UR6, 0x3 ;  /* 0x000000060a007c11 */ /* 0x000fe4000f8e18ff */
[----:B------:R-:W-:Y:S02]  /*2e10*/  SHF.L.U32 R5, R9, 0x1f, RZ ;  /* 0x0000001f09057819 */ /* 0x000fe400000006ff */
[----:B------:R-:W-:Y:S01]  /*2e20*/  PLOP3.LUT P0, PT, PT, PT, UP3, 0x80, 0x8 ;  /* 0x000000000008781c */ /* 0x000fe20003f0f038 */
[----:B------:R-:W-:Y:S01]  /*2e30*/  VIADD R3, R0, 0x90 ;  /* 0x0000009000037836 */ /* 0x000fe20000000000 */
[----:B-1----:R-:W1:Y:S02]  /*2e40*/  SYNCS.PHASECHK.TRANS64.TRYWAIT P1, [R0+URZ+0x80], R5 ;  /* 0x00008005000075a7 */ /* 0x002e6400080211ff */
[----:B-1--4-:R-:W-:Y:S09]  /*2e50*/  @!P1 BRA `(.L_x_52) ;  /* 0x0000008400109947 */ /* 0x012ff20003800000 */
.L_x_135:
[----:B------:R-:W-:Y:S01]  /*2e60*/  LEA R4, R10, UR6, 0x4 ;  /* 0x000000060a047c11 */ /* 0x000fe2000f8e20ff */
[----:B------:R-:W-:Y:S01]  /*2e70*/  @UP3 ULEA UR4, UR17, UR6, 0x3 ;  /* 0x0000000611043291 */ /* 0x000fe2000f8e18ff */
[----:B------:R-:W-:Y:S01]  /*2e80*/  PLOP3.LUT P2, PT, PT, PT, PT, 0x80, 0x8 ;  /* 0x000000000008781c */ /* 0x000fe20003f4f070 */
[----:B------:R-:W-:Y:S01]  /*2e90*/  ULEA UR8, UR18, UR6, 0x3 ;  /* 0x0000000612087291 */ /* 0x000fe2000f8e18ff */
[----:B------:R-:W-:Y:S01]  /*2ea0*/  PRMT R3, RZ, 0x654, R3 ;  /* 0x00000654ff037816 */ /* 0x000fe20000000003 */
[----:B------:R-:W-:Y:S01]  /*2eb0*/  ULEA UR9, UR18, UR19, 0x8 ;  /* 0x0000001312097291 */ /* 0x000fe2000f8e40ff */
[----:B-1----:R-:W1:Y:S01]  /*2ec0*/  LDS.128 R4, [R4+0xf0] ;  /* 0x0000f00004047984 */ /* 0x002e620000000c00 */
[----:B------:R-:W-:Y:S02]  /*2ed0*/  @P0 SHF.L.U32 R2, R8, 0x1f, RZ ;  /* 0x0000001f08020819 */ /* 0x000fe400000006ff */
[----:B------:R-:W-:Y:S01]  /*2ee0*/  SHF.L.U32 R0, R11, 0x1f, RZ ;  /* 0x0000001f0b007819 */ /* 0x000fe200000006ff */
[----:B------:R-:W-:Y:S01]  /*2ef0*/  @!PT LDS RZ, [RZ] ;  /* 0x00000000fffff984 */ /* 0x000fe20000000800 */
[----:B------:R-:W-:Y:S01]  /*2f00*/  @!PT LDS RZ, [RZ] ;  /* 0x00000000fffff984 */ /* 0x000fe20000000800 */
[----:B------:R-:W-:Y:S01]  /*2f10*/  @!PT LDS RZ, [RZ] ;  /* 0x00000000fffff984 */ /* 0x000fe20000000800 */
[----:B------:R-:W-:Y:S01]  /*2f20*/  @!PT LDS RZ, [RZ] ;  /* 0x00000000fffff984 */ /* 0x000fe20000000800 */
[----:B------:R2:W-:Y:S06]  /*2f30*/  MEMBAR.ALL.CTA ;  /* 0x0000000000007992 */ /* 0x0005ec0000008000 */
[----:B--2---:R-:W2:Y:S02]  /*2f40*/  FENCE.VIEW.ASYNC.S ;  /* 0x00000000000073c6 */ /* 0x004ea40000000000 */
[----:B--2---:R2:W-:Y:S01]  /*2f50*/  SYNCS.ARRIVE.TRANS64.RED.A1T0 RZ, [R3+URZ], RZ ;  /* 0x000000ff03ff79a7 */ /* 0x0045e200081004ff */
[----:B------:R2:W4:Y:S01]  /*2f60*/  @P0 SYNCS.PHASECHK.TRANS64.TRYWAIT P2, [UR4], R2 ;  /* 0x00000002ff0005a7 */ /* 0x0005220008041104 */
[----:B-1----:R-:W-:Y:S01]  /*2f70*/  LOP3.LUT P1, RZ, R6, 0x1, RZ, 0xc0, !PT ;  /* 0x0000000106ff7812 */ /* 0x002fe2000782c0ff */
[----:B------:R-:W1:Y:S02]  /*2f80*/  SYNCS.PHASECHK.TRANS64.TRYWAIT P0, [UR8+0xb0], R0 ;  /* 0x0000b000ff0075a7 */ /* 0x000e640008001108 */
[----:B-12-4-:R-:W-:Y:S10]  /*2f90*/  @!P0 BRA `(.L_x_53) ;  /* 0x0000008000d48947 */ /* 0x016ff40003800000 */
.L_x_137:
[----:B------:R-:W-:Y:S01]  /*2fa0*/  IADD3 R10, PT, PT, R10, 0x1, RZ ;  /* 0x000000010a0a7810 */ /* 0x000fe20007ffe0ff */
[----:B------:R-:W-:Y:S06]  /*2fb0*/  BRA.U !UP3, `(.L_x_54) ;  /* 0x000000010b987547 */ /* 0x000fec000b800000 */
[----:B------:R-:W-:Y:S01]  /*2fc0*/  UPLOP3.LUT UP4, UPT, UPT, UPT, UPT, 0x40, 0x4 ;  /* 0x000000000004789c */ /* 0x000fe20003f8e870 */
[----:B------:R-:W-:Y:S01]  /*2fd0*/  UMOV UR16, UR10 ;  /* 0x0000000a00107c82 */ /* 0x000fe20008000000 */
[----:B------:R-:W-:Y:S01]  /*2fe0*/  UMOV UR15, UR5 ;  /* 0x00000005000f7c82 */ /* 0x000fe20008000000 */
[----:B------:R-:W-:-:S08]  /*2ff0*/  UMOV UR14, UR17 ;  /* 0x00000011000e7c82 */ /* 0x000fd00008000000 */
.L_x_57:
[----:B------:R-:W-:Y:S02]  /*3000*/  UIADD3 UR16, UPT, UPT, UR16, 0x1, URZ ;  /* 0x0000000110107890 */ /* 0x000fe4000fffe0ff */
[----:B--2---:R-:W-:Y:S02]  /*3010*/  ULEA UR7, UR14, UR6, 0x3 ;  /* 0x000000060e077291 */ /* 0x004fe4000f8e18ff */
[----:B------:R-:W-:Y:S01]  /*3020*/  UISETP.NE.AND UP0, UPT, UR16, URZ, UPT ;  /* 0x000000ff1000728c */ /* 0x000fe2000bf05270 */
[----:B----4-:R-:W-:Y:S10]  /*3030*/  @P2 BRA `(.L_x_55) ;  /* 0x00000000000c2947 */ /* 0x010ff40003800000 */
[----:B-1----:R-:W-:Y:S04]  /*3040*/  SHF.L.U32 R3, R8, 0x1f, RZ ;  /* 0x0000001f08037819 */ /* 0x002fe800000006ff */
[----:B------:R-:W1:Y:S02]  /*3050*/  SYNCS.PHASECHK.TRANS64.TRYWAIT P0, [UR7], R3 ;  /* 0x00000003ff0075a7 */ /* 0x000e640008001107 */
[----:B-1----:R-:W-:Y:S05]  /*3060*/  @!P0 BRA `(.L_x_56) ;  /* 0x0000008000b88947 */ /* 0x002fea0003800000 */
.L_x_55:
[----:B------:R-:W-:Y:S01]  /*3070*/  UISETP.NE.AND UP1, UPT, UR15, 0x1, UPT ;  /* 0x000000010f00788c */ /* 0x000fe2000bf25270 */
[----:B------:R-:W-:Y:S01]  /*3080*/  PLOP3.LUT P2, PT, PT, PT, PT, 0x80, 0x8 ;  /* 0x000000000008781c */ /* 0x000fe20003f4f070 */
[----:B------:R-:W-:Y:S02]  /*3090*/  UIADD3 UR17, UPT, UPT, UR14, 0x1, URZ ;  /* 0x000000010e117890 */ /* 0x000fe4000fffe0ff */
[----:B------:R-:W-:Y:S02]  /*30a0*/  ULEA UR24, UR14, UR12, 0xa ;  /* 0x0000000c0e187291 */ /* 0x000fe4000f8e50ff */
[----:B------:R-:W-:Y:S01]  /*30b0*/  UISETP.NE.AND UP2, UPT, UR17, 0x3, UPT ;  /* 0x000000031100788c */ /* 0x000fe2000bf45270 */
[----:B------:R-:W-:Y:S01]  /*30c0*/  PLOP3.LUT P0, PT, PT, PT, UP1, 0x80, 0x8 ;  /* 0x000000000008781c */ /* 0x000fe20003f0f018 */
[----:B------:R-:W-:Y:S02]  /*30d0*/  ULEA UR26, UR14, UR11, 0x9 ;  /* 0x0000000b0e1a7291 */ /* 0x000fe4000f8e48ff */
[----:B------:R-:W-:Y:S02]  /*30e0*/  USEL UR13, URZ, 0x1, UP2 ;  /* 0x00000001ff0d7887 */ /* 0x000fe40009000000 */
[----:B------:R-:W-:Y:S02]  /*30f0*/  USEL UR17, UR17, URZ, UP2 ;  /* 0x000000ff11117287 */ /* 0x000fe40009000000 */
[----:B------:R-:W-:Y:S02]  /*3100*/  UIADD3 UR30, UPT, UPT, UR24, 0x2, URZ ;  /* 0x00000002181e7890 */ /* 0x000fe4000fffe0ff */
[----:B------:R-:W-:Y:S01]  /*3110*/  @UP1 ULEA UR4, UR17, UR6, 0x3 ;  /* 0x0000000611041291 */ /* 0x000fe2000f8e18ff */
[----:B------:R-:W-:Y:S01]  /*3120*/  LOP3.LUT R8, R8, UR13, RZ, 0x3c, !PT ;  /* 0x0000000d08087c12 */ /* 0x000fe2000f8e3cff */
[----:B------:R-:W-:Y:S02]  /*3130*/  UIADD3 UR28, UPT, UPT, UR26, 0x2, URZ ;  /* 0x000000021a1c7890 */ /* 0x000fe4000fffe0ff */
[----:B------:R-:W-:Y:S01]  /*3140*/  UIADD3 UR7, UPT, UPT, UR7, 0x18, URZ ;  /* 0x0000001807077890 */ /* 0x000fe2000fffe0ff */
[----:B-1----:R-:W-:Y:S01]  /*3150*/  @P0 SHF.L.U32 R0, R8, 0x1f, RZ ;  /* 0x0000001f08000819 */ /* 0x002fe200000006ff */
[----:B------:R-:W-:Y:S01]  /*3160*/  UMOV UR25, 0x80004020 ;  /* 0x8000402000197882 */ /* 0x000fe20000000000 */
[----:B------:R-:W-:Y:S01]  /*3170*/  UMOV UR27, 0x80004020 ;  /* 0x80004020001b7882 */ /* 0x000fe20000000000 */
[----:B------:R-:W-:Y:S01]  /*3180*/  UMOV UR31, 0x80004020 ;  /* 0x80004020001f7882 */ /* 0x000fe20000000000 */
[----:B------:R2:W4:Y:S01]  /*3190*/  @P0 SYNCS.PHASECHK.TRANS64.TRYWAIT P2, [UR4], R0 ;  /* 0x00000000ff0005a7 */ /* 0x0005220008041104 */
[----:B------:R-:W-:Y:S01]  /*31a0*/  UIADD3 UR15, UPT, UPT, UR15, -0x1, URZ ;  /* 0xffffffff0f0f7890 */ /* 0x000fe2000fffe0ff */
[----:B------:R2:W-:Y:S01]  /*31b0*/  UTCIMMA gdesc[UR26], gdesc[UR24], tmem[UR9], tmem[UR22], idesc[UR23], UP4 ;  /* 0x00ff16181a0075ea */ /* 0x0005e2000a000109 */
[----:B------:R-:W-:Y:S01]  /*31c0*/  UPLOP3.LUT UP4, UPT, UPT, UPT, UPT, 0x80, 0x8 ;  /* 0x000000000008789c */ /* 0x000fe20003f8f070 */
[----:B------:R-:W-:Y:S01]  /*31d0*/  UMOV UR29, 0x80004020 ;  /* 0x80004020001d7882 */ /* 0x000fe20000000000 */
[----:B------:R-:W-:Y:S01]  /*31e0*/  UMOV UR14, UR17 ;  /* 0x00000011000e7c82 */ /* 0x000fe20008000000 */
[----:B------:R2:W-:Y:S01]  /*31f0*/  UTCIMMA gdesc[UR28], gdesc[UR30], tmem[UR9], tmem[UR20], idesc[UR21], UPT ;  /* 0x00ff141e1c0075ea */ /* 0x0005e2000b800109 */
[----:B------:R2:W-:Y:S01]  /*3200*/  UTCBAR [UR7], URZ ;  /* 0x000000ff070073e9 */ /* 0x0005e200080000ff */
[----:B------:R-:W-:Y:S06]  /*3210*/  BRA.U UP0, `(.L_x_57) ;  /* 0xfffffffd00787547 */ /* 0x000fec000b83ffff */
.L_x_54:
[----:B------:R-:W-:Y:S01]  /*3220*/  UIADD3 UR18, UPT, UPT, UR18, 0x1, URZ ;  /* 0x0000000112127890 */ /* 0x000fe2000fffe0ff */
[C---:B------:R-:W-:Y:S01]  /*3230*/  ISETP.NE.AND P0, PT, R10.reuse, 0x2, PT ;  /* 0x000000020a00780c */ /* 0x040fe20003f05270 */
[----:B------:R-:W-:Y:S02]  /*3240*/  UIADD3 UR8, UPT, UPT, UR8, 0xa0, URZ ;  /* 0x000000a008087890 */ /* 0x000fe4000fffe0ff */
[----:B------:R-:W-:Y:S01]  /*3250*/  UISETP.NE.AND UP0, UPT, UR18, 0x2, UPT ;  /* 0x000000021200788c */ /* 0x000fe2000bf05270 */
[----:B-12---:R-:W-:Y:S02]  /*3260*/  SEL R0, RZ, 0x1, P0 ;  /* 0x00000001ff007807 */ /* 0x006fe40000000000 */
[----:B------:R-:W-:Y:S01]  /*3270*/  SEL R10, R10, RZ, P0 ;  /* 0x000000ff0a0a7207 */ /* 0x000fe20000000000 */
[----:B------:R-:W-:Y:S01]  /*3280*/  USEL UR4, URZ, 0x1, UP0 ;  /* 0x00000001ff047887 */ /* 0x000fe20008000000 */
[----:B------:R-:W-:Y:S01]  /*3290*/  LOP3.LUT R9, R9, R0, RZ, 0x3c, !PT ;  /* 0x0000000009097212 */ /* 0x000fe200078e3cff */
[----:B------:R-:W-:Y:S01]  /*32a0*/  USEL UR18, UR18, URZ, UP0 ;  /* 0x000000ff12127287 */ /* 0x000fe20008000000 */
[----:B------:R1:W-:Y:S03]  /*32b0*/  UTCBAR [UR8], URZ ;  /* 0x000000ff080073e9 */ /* 0x0003e600080000ff */
[----:B------:R-:W-:Y:S01]  /*32c0*/  LOP3.LUT R11, R11, UR4, RZ, 0x3c, !PT ;  /* 0x000000040b0b7c12 */ /* 0x000fe2000f8e3cff */
[----:B------:R-:W-:Y:S07]  /*32d0*/  @P1 BRA `(.L_x_58) ;  /* 0xfffffff800c81947 */ /* 0x000fee000383ffff */
[----:B------:R-:W2:Y:S01]  /*32e0*/  S2UR UR4, SR_CgaCtaId ;  /* 0x00000000000479c3 */ /* 0x000ea20000008800 */
[----:B------:R-:W-:Y:S01]  /*32f0*/  ELECT P0, URZ, PT ;  /* 0x0000000000ff782f */ /* 0x000fe20003800000 */
[----:B------:R-:W-:Y:S01]  /*3300*/  IMAD.MOV.U32 R0, RZ, RZ, 0x1 ;  /* 0x00000001ff007424 */ /* 0x000fe200078e00ff */
[----:B------:R-:W-:Y:S01]  /*3310*/  UIADD3 UR6, UPT, UPT, UR6, 0xb0, URZ ;  /* 0x000000b006067890 */ /* 0x000fe2000fffe0ff */
[----:B------:R-:W-:Y:S01]  /*3320*/  SHF.L.U32 R3, R11, 0x1f, RZ ;  /* 0x0000001f0b037819 */ /* 0x000fe200000006ff */
[----:B------:R-:W-:-:S03]  /*3330*/  UMOV UR5, 0x40 ;  /* 0x0000004000057882 */ /* 0x000fc60000000000 */
[----:B------:R-:W-:Y:S01]  /*3340*/  UVIRTCOUNT.DEALLOC.SMPOOL 0x80 ;  /* 0x000000800000784c */ /* 0x000fe20000000000 */
[----:B--2---:R-:W-:Y:S02]  /*3350*/  ULEA UR4, UR4, UR5, 0x18 ;  /* 0x0000000504047291 */ /* 0x004fe4000f8ec0ff */
[----:B------:R-:W-:-:S07]  /*3360*/  ULEA UR5, UR18, UR6, 0x3 ;  /* 0x0000000612057291 */ /* 0x000fce000f8e18ff */
[----:B------:R2:W-:Y:S02]  /*3370*/  @P0 STS.U8 [UR4+0x1c], R0 ;  /* 0x00001c00ff000988 */ /* 0x0005e40008000004 */
[----:B------:R-:W3:Y:S02]  /*3380*/  SYNCS.PHASECHK.TRANS64.TRYWAIT P0, [UR5], R3 ;  /* 0x00000003ff0075a7 */ /* 0x000ee40008001105 */
[----:B--23--:R-:W-:Y:S05]  /*3390*/  @!P0 BRA `(.L_x_59) ;  /* 0x0000008000048947 */ /* 0x00cfea0003800000 */
.L_x_140:
[----:B------:R-:W-:-:S04]  /*33a0*/  UIADD3 UR7, UPT, UPT, UR18, 0x1, URZ ;  /* 0x0000000112077890 */ /* 0x000fc8000fffe0ff */
[----:B------:R-:W-:-:S04]  /*33b0*/  UISETP.NE.AND UP0, UPT, UR7, 0x2, UPT ;  /* 0x000000020700788c */ /* 0x000fc8000bf05270 */
[----:B------:R-:W-:Y:S02]  /*33c0*/  USEL UR5, URZ, 0x1, UP0 ;  /* 0x00000001ff057887 */ /* 0x000fe40008000000 */
[----:B------:R-:W-:-:S04]  /*33d0*/  USEL UR7, UR7, URZ, UP0 ;  /* 0x000000ff07077287 */ /* 0x000fc80008000000 */
[----:B------:R-:W-:Y:S01]  /*33e0*/  ULEA UR7, UR7, UR6, 0x3 ;  /* 0x0000000607077291 */ /* 0x000fe2000f8e18ff */
[----:B--2---:R-:W-:-:S04]  /*33f0*/  LOP3.LUT R3, R11, UR5, RZ, 0x3c, !PT ;  /* 0x000000050b037c12 */ /* 0x004fc8000f8e3cff */
[----:B------:R-:W-:-:S04]  /*3400*/  SHF.L.U32 R3, R3, 0x1f, RZ ;  /* 0x0000001f03037819 */ /* 0x000fc800000006ff */
[----:B------:R-:W2:Y:S02]  /*3410*/  SYNCS.PHASECHK.TRANS64.TRYWAIT P0, [UR7], R3 ;  /* 0x00000003ff0075a7 */ /* 0x000ea40008001107 */
[----:B--2---:R-:W-:Y:S05]  /*3420*/  @!P0 BRA `(.L_x_60) ;  /* 0x0000007c00f88947 */ /* 0x004fea0003800000 */
.L_x_142:
[----:B------:R-:W-:Y:S01]  /*3430*/  NOP ;  /* 0x0000000000007918 */ /* 0x000fe20000000000 */
[----:B--2---:R-:W2:Y:S01]  /*3440*/  LDS R0, [UR4+0x14] ;  /* 0x00001404ff007984 */ /* 0x004ea20008000800 */
[----:B------:R-:W-:Y:S01]  /*3450*/  ULOP3.LUT UR6, UR19, 0xffff, URZ, 0xc0, !UPT ;  /* 0x0000ffff13067892 */ /* 0x000fe2000f8ec0ff */
[----:B-1----:R-:W-:Y:S01]  /*3460*/  UMOV UR8, 0xffff ;  /* 0x0000ffff00087882 */ /* 0x002fe20000000000 */
[----:B------:R-:W-:Y:S02]  /*3470*/  UMOV UR5, 0x1 ;  /* 0x0000000100057882 */ /* 0x000fe40000000000 */
[----:B------:R-:W-:-:S04]  /*3480*/  USHF.R.U32.HI UR6, URZ, 0x5, UR6 ;  /* 0x00000005ff067899 */ /* 0x000fc80008011606 */
[----:B------:R-:W-:Y:S02]  /*3490*/  USHF.L.U32 UR8, UR8, UR6, URZ ;  /* 0x0000000608087299 */ /* 0x000fe400080006ff */
[----:B------:R-:W-:-:S04]  /*34a0*/  USHF.L.U32 UR5, UR5, UR6, URZ ;  /* 0x0000000605057299 */ /* 0x000fc800080006ff */
[----:B--2---:R-:W-:-:S04]  /*34b0*/  LOP3.LUT R0, R0, UR8, RZ, 0xc0, !PT ;  /* 0x0000000800007c12 */ /* 0x004fc8000f8ec0ff */
[----:B------:R-:W-:-:S13]  /*34c0*/  ISETP.NE.AND P0, PT, R0, UR8, PT ;  /* 0x0000000800007c0c */ /* 0x000fda000bf05270 */
[----:B------:R-:W-:Y:S05]  /*34d0*/  @P0 BRA `(.L_x_61) ;  /* 0x0000000000580947 */ /* 0x000fea0003800000 */
[----:B------:R-:W1:Y:S02]  /*34e0*/  LDS R0, [UR4+0x18] ;  /* 0x00001804ff007984 */ /* 0x000e640008000800 */
[----:B-1----:R-:W-:-:S04]  /*34f0*/  LOP3.LUT R0, R0, UR5, RZ, 0xc0, !PT ;  /* 0x0000000500007c12 */ /* 0x002fc8000f8ec0ff */
[----:B------:R-:W-:-:S13]  /*3500*/  ISETP.NE.AND P0, PT, R0, UR5, PT ;  /* 0x0000000500007c0c */ /* 0x000fda000bf05270 */
[----:B------:R-:W-:Y:S05]  /*3510*/  @P0 BRA `(.L_x_62) ;  /* 0x00000000003c0947 */ /* 0x000fea0003800000 */
[----:B------:R-:W1:Y:S01]  /*3520*/  S2R R2, SR_LANEID ;  /* 0x0000000000027919 */ /* 0x000e620000000000 */
[----:B------:R-:W-:Y:S01]  /*3530*/  ULOP3.LUT UR8, URZ, UR8, URZ, 0x33, !UPT ;  /* 0x00000008ff087292 */ /* 0x000fe2000f8e33ff */
[----:B------:R-:W-:Y:S01]  /*3540*/  LOP3.LUT R4, RZ, UR5, RZ, 0x33, !PT ;  /* 0x00000005ff047c12 */ /* 0x000fe2000f8e33ff */
[----:B------:R-:W-:Y:S02]  /*3550*/  VOTEU.ANY UR7, UPT, PT ;  /* 0x0000000000077886 */ /* 0x000fe400038e0100 */
[----:B------:R-:W-:Y:S01]  /*3560*/  UFLO.U32 UR7, UR7 ;  /* 0x00000007000772bd */ /* 0x000fe200080e0000 */
[----:B------:R-:W2:Y:S01]  /*3570*/  REDUX UR5, R4 ;  /* 0x00000000040573c4 */ /* 0x000ea20000000000 */
[----:B------:R-:W-:-:S06]  /*3580*/  IMAD.U32 R0, RZ, RZ, UR8 ;  /* 0x00000008ff007e24 */ /* 0x000fcc000f8e00ff */
[----:B------:R3:W-:Y:S01]  /*3590*/  UTCATOMSWS.AND URZ, UR8 ;  /* 0x0000000800ff79e3 */ /* 0x0007e20008000000 */
[----:B------:R-:W4:Y:S01]  /*35a0*/  REDUX UR6, R0 ;  /* 0x00000000000673c4 */ /* 0x000f220000000000 */
[----:B-1----:R-:W-:Y:S01]  /*35b0*/  ISETP.EQ.U32.AND P0, PT, R2, UR7, PT ;  /* 0x0000000702007c0c */ /* 0x002fe2000bf02070 */
[----:B--2---:R-:W-:Y:S01]  /*35c0*/  IMAD.U32 R2, RZ, RZ, UR5 ;  /* 0x00000005ff027e24 */ /* 0x004fe2000f8e00ff */
[----:B----4-:R-:W-:-:S11]  /*35d0*/  MOV R3, UR6 ;  /* 0x0000000600037c02 */ /* 0x010fd60008000f00 */
[----:B------:R3:W-:Y:S04]  /*35e0*/  @P0 ATOMS.AND RZ, [UR4+0x14], R3 ;  /* 0x00001403ffff098c */ /* 0x0007e8000a800004 */
[----:B------:R3:W-:Y:S01]  /*35f0*/  @P0 ATOMS.AND RZ, [UR4+0x18], R2 ;  /* 0x00001802ffff098c */ /* 0x0007e2000a800004 */
[----:B------:R-:W-:Y:S05]  /*3600*/  BRA `(.L_x_63) ;  /* 0x0000000000147947 */ /* 0x000fea0003800000 */
.L_x_62:
[----:B------:R-:W-:Y:S02]  /*3610*/  MOV R2, 0x3630 ;  /* 0x0000363000027802 */ /* 0x000fe40000000f00 */
[----:B----45:R-:W-:Y:S05]  /*3620*/  CALL.REL.NOINC `($__internal_0_$__cuda_sm10x_tcgen05_guardrail_trap_col_being_dealloced_not_returned_by_alloc) ;  /* 0x0000008000dc7944 */ /* 0x030fea0003c00000 */
[----:B------:R-:W-:Y:S05]  /*3630*/  BRA `(.L_x_63) ;  /* 0x0000000000087947 */ /* 0x000fea0003800000 */
.L_x_61:
[----:B------:R-:W-:Y:S02]  /*3640*/  MOV R2, 0x3660 ;  /* 0x0000366000027802 */ /* 0x000fe40000000f00 */
[----:B----45:R-:W-:Y:S05]  /*3650*/  CALL.REL.NOINC `($__internal_2_$__cuda_sm10x_tcgen05_guardrail_trap_unallocated_columns_being_dealloced) ;  /* 0x0000008000e87944 */ /* 0x030fea0003c00000 */
.L_x_63:
[----:B------:R-:W-:Y:S01]  /*3660*/  NOP ;  /* 0x0000000000007918 */ /* 0x000fe20000000000 */
[----:B---3--:R-:W-:Y:S05]  /*3670*/  EXIT ;  /* 0x000000000000794d */ /* 0x008fea0003800000 */
.L_x_47:
[----:B------:R-:W-:-:S09]  /*3680*/  UISETP.NE.OR UP2, UPT, UR8, 0x3, !UP2 ;  /* 0x000000030800788c */ /* 0x000fd2000d745670 */
[----:B------:R-:W-:Y:S05]  /*3690*/  BRA.U UP2, `(.L_x_64) ;  /* 0x0000001102147547 */ /* 0x000fea000b800000 */
[----:B------:R-:W1:Y:S01]  /*36a0*/  LDC R0, c[0x0][0xb30] ;  /* 0x0002cc00ff007b82 */ /* 0x000e620000000800 */
[----:B------:R-:W2:Y:S01]  /*36b0*/  LDCU.64 UR8, c[0x0][0x888] ;  /* 0x00011100ff0877ac */ /* 0x000ea20008000a00 */
[----:B------:R-:W-:Y:S02]  /*36c0*/  HFMA2 R29, -RZ, RZ, 0, 0 ;  /* 0x00000000ff1d7431 */ /* 0x000fe400000001ff */
[----:B------:R-:W-:Y:S01]  /*36d0*/  IMAD.MOV.U32 R31, RZ, RZ, 0x1 ;  /* 0x00000001ff1f7424 */ /* 0x000fe200078e00ff */
[----:B------:R-:W-:Y:S01]  /*36e0*/  MOV R23, 0x2000 ;  /* 0x0000200000177802 */ /* 0x000fe20000000f00 */
[----:B------:R-:W4:Y:S01]  /*36f0*/  LDCU.64 UR4, c[0x0][0x890] ;  /* 0x00011200ff0477ac */ /* 0x000f220008000a00 */
[----:B------:R-:W-:Y:S01]  /*3700*/  IMAD.MOV.U32 R30, RZ, RZ, RZ ;  /* 0x000000ffff1e7224 */ /* 0x000fe200078e00ff */
[----:B------:R-:W3:Y:S01]  /*3710*/  LDC R19, c[0x0][0x370] ;  /* 0x0000dc00ff137b82 */ /* 0x000ee20000000800 */
[----:B------:R-:W-:Y:S01]  /*3720*/  UMOV UR7, 0x400 ;  /* 0x0000040000077882 */ /* 0x000fe20000000000 */
[----:B------:R-:W-:-:S02]  /*3730*/  UPLOP3.LUT UP1, UPT, UPT, UPT, UPT, 0x40, 0x4 ;  /* 0x000000000004789c */ /* 0x000fc40003f2e870 */
[----:B------:R-:W-:-:S04]  /*3740*/  ULEA UR7, UR37, UR7, 0x18 ;  /* 0x0000000725077291 */ /* 0x000fc8000f8ec0ff */
[----:B------:R-:W3:Y:S01]  /*3750*/  LDC R2, c[0x0][0xb0c] ;  /* 0x0002c300ff027b82 */ /* 0x000ee20000000800 */
[----:B------:R-:W-:Y:S02]  /*3760*/  UIADD3 UR13, UPT, UPT, UR7, 0x48, URZ ;  /* 0x00000048070d7890 */ /* 0x000fe4000fffe0ff */
[----:B--2---:R-:W-:Y:S02]  /*3770*/  UISETP.NE.U32.AND UP2, UPT, UR8, URZ, UPT ;  /* 0x000000ff0800728c */ /* 0x004fe4000bf45070 */
[----:B------:R-:W-:Y:S02]  /*3780*/  UIADD3 UR33, UPT, UPT, UR7, 0x30, URZ ;  /* 0x0000003007217890 */ /* 0x000fe4000fffe0ff */
[----:B----4-:R-:W-:Y:S01]  /*3790*/  UISETP.NE.U32.AND UP3, UPT, UR4, URZ, UPT ;  /* 0x000000ff0400728c */ /* 0x010fe2000bf65070 */
[----:B------:R-:W2:Y:S01]  /*37a0*/  LDC R18, c[0x0][0xb20] ;  /* 0x0002c800ff127b82 */ /* 0x000ea20000000800 */
[----:B-1----:R-:W-:Y:S01]  /*37b0*/  ISETP.NE.AND P1, PT, R0, 0x1, PT ;  /* 0x000000010000780c */ /* 0x002fe20003f25270 */
[----:B------:R-:W-:-:S02]  /*37c0*/  UISETP.NE.AND.EX UP2, UPT, UR9, URZ, UPT, UP2 ;  /* 0x000000ff0900728c */ /* 0x000fc4000bf45320 */
[----:B------:R-:W-:Y:S02]  /*37d0*/  UIADD3 UR25, UPT, UPT, UR7, 0x38, URZ ;  /* 0x0000003807197890 */ /* 0x000fe4000fffe0ff */
[----:B------:R-:W-:Y:S02]  /*37e0*/  UIADD3 UR17, UPT, UPT, UR7, 0x40, URZ ;  /* 0x0000004007117890 */ /* 0x000fe4000fffe0ff */
[----:B------:R-:W1:Y:S01]  /*37f0*/  LDC.64 R32, c[0x0][0x348] ;  /* 0x0000d200ff207b82 */ /* 0x000e620000000a00 */
[----:B------:R-:W-:Y:S02]  /*3800*/  UPRMT UR13, UR37, 0x654, UR13 ;  /* 0x00000654250d7896 */ /* 0x000fe4000800000d */
[----:B------:R-:W-:-:S05]  /*3810*/  UISETP.NE.AND.EX UP3, UPT, UR5, URZ, UPT, UP3 ;  /* 0x000000ff0500728c */ /* 0x000fca000bf65330 */
[----:B------:R-:W4:Y:S08]  /*3820*/  LDC.64 R16, c[0x0][0xb10] ;  /* 0x0002c400ff107b82 */ /* 0x000f300000000a00 */
[----:B------:R-:W1:Y:S08]  /*3830*/  LDC.64 R6, c[0x0][0xb18] ;  /* 0x0002c600ff067b82 */ /* 0x000e700000000a00 */
[----:B------:R-:W1:Y:S08]  /*3840*/  LDC.64 R4, c[0x0][0xb28] ;  /* 0x0002ca00ff047b82 */ /* 0x000e700000000a00 */
[----:B--23--:R-:W1:Y:S02]  /*3850*/  LDC R22, c[0x0][0x374] ;  /* 0x0000dd00ff167b82 */ /* 0x00ce640000000800 */
.L_x_75:
[C---:B------:R-:W-:Y:S02]  /*3860*/  LEA R0, R30.reuse, UR7, 0x3 ;  /* 0x000000071e007c11 */ /* 0x040fe4000f8e18ff */
[----:B------:R-:W-:Y:S02]  /*3870*/  SHF.L.U32 R3, R29, 0x1f, RZ ;  /* 0x0000001f1d037819 */ /* 0x000fe400000006ff */
[----:B------:R-:W-:Y:S02]  /*3880*/  LEA R24, R30, UR7, 0x4 ;  /* 0x000000071e187c11 */ /* 0x000fe4000f8e20ff */
[----:B--2---:R-:W2:Y:S02]  /*3890*/  SYNCS.PHASECHK.TRANS64.TRYWAIT P0, [R0+URZ+0x80], R3 ;  /* 0x00008003000075a7 */ /* 0x004ea400080011ff */
[----:B--2---:R-:W-:Y:S05]  /*38a0*/  @!P0 BRA `(.L_x_65) ;  /* 0x0000007800f08947 */ /* 0x004fea0003800000 */
.L_x_143:
[----:B------:R-:W-:Y:S01]  /*38b0*/  ISETP.GE.AND P0, PT, R72, 0x1, PT ;  /* 0x000000014800780c */ /* 0x000fe20003f06270 */
[----:B------:R-:W3:Y:S01]  /*38c0*/  LDS.128 R24, [R24+0xf0] ;  /* 0x0000f00018187984 */ /* 0x000ee20000000c00 */
[----:B--2---:R-:W-:Y:S01]  /*38d0*/  VIADD R0, R0, 0x90 ;  /* 0x0000009000007836 */ /* 0x004fe20000000000 */
[----:B------:R-:W-:Y:S01]  /*38e0*/  @!PT LDS RZ, [RZ] ;  /* 0x00000000fffff984 */ /* 0x000fe20000000800 */
[----:B------:R-:W-:Y:S01]  /*38f0*/  @!PT LDS RZ, [RZ] ;  /* 0x00000000fffff984 */ /* 0x000fe20000000800 */
[----:B------:R-:W-:Y:S01]  /*3900*/  @!PT LDS RZ, [RZ] ;  /* 0x00000000fffff984 */ /* 0x000fe20000000800 */
[----:B------:R-:W-:Y:S01]  /*3910*/  @!PT LDS RZ, [RZ] ;  /* 0x00000000fffff984 */ /* 0x000fe20000000800 */
[----:B------:R2:W-:Y:S06]  /*3920*/  MEMBAR.ALL.CTA ;  /* 0x0000000000007992 */ /* 0x0005ec0000008000 */
[----:B--2---:R-:W2:Y:S01]  /*3930*/  FENCE.VIEW.ASYNC.S ;  /* 0x00000000000073c6 */ /* 0x004ea20000000000 */
[----:B------:R-:W-:Y:S04]  /*3940*/  PRMT R0, RZ, 0x654, R0 ;  /* 0x00000654ff007816 */ /* 0x000fe80000000000 */
[----:B--2---:R2:W-:Y:S01]  /*3950*/  SYNCS.ARRIVE.TRANS64.RED.A1T0 RZ, [R0+URZ], RZ ;  /* 0x000000ff00ff79a7 */ /* 0x0045e200081004ff */
[----:B---3--:R-:W-:Y:S11]  /*3960*/  LOP3.LUT P3, RZ, R26, 0x1, RZ, 0xc0, !PT ;  /* 0x000000011aff7812 */ /* 0x008ff6000786c0ff */
[----:B------:R-:W-:Y:S02]  /*3970*/  @!UPT UIADD3 URZ, UPT, UPT, URZ, URZ, URZ ;  /* 0x000000fffffff290 */ /* 0x000fe4000fffe0ff */
[----:B------:R-:W-:Y:S02]  /*3980*/  @P3 MOV R13, R24 ;  /* 0x00000018000d3202 */ /* 0x000fe40000000f00 */
[----:B------:R-:W-:Y:S01]  /*3990*/  @P3 LOP3.LUT R8, R25, 0xffff, RZ, 0xc0, !PT ;  /* 0x0000ffff19083812 */ /* 0x000fe200078ec0ff */
[----:B--2---:R-:W-:Y:S06]  /*39a0*/  @!P0 BRA `(.L_x_66) ;  /* 0x0000000000a48947 */ /* 0x004fec0003800000 */
[----:B-1----:R-:W-:Y:S01]  /*39b0*/  IMAD.HI.U32 R35, R22, R7, RZ ;  /* 0x0000000716237227 */ /* 0x002fe200078e00ff */
[----:B------:R-:W-:Y:S02]  /*39c0*/  ISETP.NE.AND P0, PT, R6, 0x1, PT ;  /* 0x000000010600780c */ /* 0x000fe40003f05270 */
[----:B------:R-:W-:Y:S01]  /*39d0*/  ISETP.NE.AND P2, PT, R72, 0x1, PT ;  /* 0x000000014800780c */ /* 0x000fe20003f45270 */
[----:B----4-:R-:W-:Y:S01]  /*39e0*/  IMAD.HI.U32 R34, R19, R16, RZ ;  /* 0x0000001013227227 */ /* 0x010fe200078e00ff */
[----:B------:R-:W-:Y:S02]  /*39f0*/  SHF.R.U32.HI R35, RZ, R18, R35 ;  /* 0x00000012ff237219 */ /* 0x000fe40000011623 */
[----:B------:R-:W-:Y:S01]  /*3a00*/  ISETP.NE.AND P4, PT, R2, 0x1, PT ;  /* 0x000000010200780c */ /* 0x000fe20003f85270 */
[----:B------:R-:W-:Y:S01]  /*3a10*/  IMAD.HI.U32 R36, R13, R16, RZ ;  /* 0x000000100d247227 */ /* 0x000fe200078e00ff */
[----:B------:R-:W-:Y:S02]  /*3a20*/  SHF.R.U32.HI R34, RZ, R17, R34 ;  /* 0x00000011ff227219 */ /* 0x000fe40000011622 */
[----:B------:R-:W-:Y:S01]  /*3a30*/  SEL R3, R22, R35, !P0 ;  /* 0x0000002316037207 */ /* 0x000fe20004000000 */
[C---:B------:R-:W-:Y:S01]  /*3a40*/  IMAD.HI.U32 R35, R8.reuse, R7, RZ ;  /* 0x0000000708237227 */ /* 0x040fe200078e00ff */
[----:B------:R-:W-:Y:S02]  /*3a50*/  SEL R11, R19, R34, !P4 ;  /* 0x00000022130b7207 */ /* 0x000fe40006000000 */
[----:B------:R-:W-:Y:S01]  /*3a60*/  SHF.R.U32.HI R36, RZ, R17, R36 ;  /* 0x00000011ff247219 */ /* 0x000fe20000011624 */
[----:B------:R-:W-:Y:S01]  /*3a70*/  IMAD.HI.U32 R38, R3, R4, RZ ;  /* 0x0000000403267227 */ /* 0x000fe200078e00ff */
[----:B------:R-:W-:Y:S03]  /*3a80*/  SHF.R.U32.HI R35, RZ, R18, R35 ;  /* 0x00000012ff237219 */ /* 0x000fe60000011623 */
[----:B------:R-:W-:Y:S01]  /*3a90*/  IMAD.HI.U32 R34, R11, R4, RZ ;  /* 0x000000040b227227 */ /* 0x000fe200078e00ff */
[----:B------:R-:W-:Y:S02]  /*3aa0*/  @P2 SHF.R.U32.HI R3, RZ, R5, R38 ;  /* 0x00000005ff032219 */ /* 0x000fe40000011626 */
[----:B------:R-:W-:Y:S02]  /*3ab0*/  SEL R9, R8, R35, !P0 ;  /* 0x0000002308097207 */ /* 0x000fe40004000000 */
[----:B------:R-:W-:Y:S01]  /*3ac0*/  @P2 SHF.R.U32.HI R11, RZ, R5, R34 ;  /* 0x00000005ff0b2219 */ /* 0x000fe20000011622 */
[C---:B------:R-:W-:Y:S01]  /*3ad0*/  IMAD R10, R72.reuse, R3, RZ ;  /* 0x00000003480a7224 */ /* 0x040fe200078e02ff */
[----:B------:R-:W-:Y:S01]  /*3ae0*/  SEL R3, R13, R36, !P4 ;  /* 0x000000240d037207 */ /* 0x000fe20006000000 */
[C---:B------:R-:W-:Y:S03]  /*3af0*/  IMAD.HI.U32 R14, R9.reuse, R4, RZ ;  /* 0x00000004090e7227 */ /* 0x040fe600078e00ff */
[----:B------:R-:W-:Y:S01]  /*3b00*/  ISETP.GE.AND P0, PT, R9, R10, PT ;  /* 0x0000000a0900720c */ /* 0x000fe20003f06270 */
[C---:B------:R-:W-:Y:S01]  /*3b10*/  IMAD R12, R72.reuse, R11, RZ ;  /* 0x0000000b480c7224 */ /* 0x040fe200078e02ff */
[-C--:B------:R-:W-:Y:S04]  /*3b20*/  SHF.R.U32.HI R14, RZ, R5.reuse, R14 ;  /* 0x00000005ff0e7219 */ /* 0x080fe8000001160e */
[----:B------:R-:W-:Y:S02]  /*3b30*/  ISETP.GE.OR P0, PT, R3, R12, P0 ;  /* 0x0000000c0300720c */ /* 0x000fe40000706670 */
[----:B------:R-:W-:Y:S05]  /*3b40*/  SEL R15, R9, R14, !P2 ;  /* 0x0000000e090f7207 */ /* 0x000fea0005000000 */
[----:B------:R-:W-:Y:S04]  /*3b50*/  IMAD.MOV R14, RZ, RZ, -R15 ;  /* 0x000000ffff0e7224 */ /* 0x000fe800078e0a0f */
[----:B------:R-:W-:Y:S02]  /*3b60*/  IMAD R14, R72, R14, R9 ;  /* 0x0000000e480e7224 */ /* 0x000fe400078e0209 */
[C---:B------:R-:W-:Y:S05]  /*3b70*/  @!P0 IMAD.HI.U32 R10, R3.reuse, R4, RZ ;  /* 0x00000004030a8227 */ /* 0x040fea00078e00ff */
[----:B------:R-:W-:Y:S04]  /*3b80*/  @!P0 SHF.R.U32.HI R10, RZ, R5, R10 ;  /* 0x00000005ff0a8219 */ /* 0x000fe8000001160a */
[----:B------:R-:W-:Y:S01]  /*3b90*/  @!P0 SEL R0, R3, R10, !P2 ;  /* 0x0000000a03008207 */ /* 0x000fe20005000000 */
[----:B------:R-:W-:Y:S03]  /*3ba0*/  IMAD.MOV R10, RZ, RZ, -R3 ;  /* 0x000000ffff0a7224 */ /* 0x000fe600078e0a03 */
[----:B------:R-:W-:Y:S01]  /*3bb0*/  @!P0 IADD3 R15, PT, PT, R15, -R0, RZ ;  /* 0x800000000f0f8210 */ /* 0x000fe20007ffe0ff */
[----:B------:R-:W-:Y:S01]  /*3bc0*/  @!P0 IMAD R0, R11, R14, R0 ;  /* 0x0000000e0b008224 */ /* 0x000fe200078e0200 */
[----:B------:R-:W-:Y:S01]  /*3bd0*/  IADD3 R11, PT, PT, -R9, RZ, RZ ;  /* 0x000000ff090b7210 */ /* 0x000fe20007ffe1ff */
[----:B------:R-:W-:Y:S02]  /*3be0*/  IMAD R13, R2, R10, R13 ;  /* 0x0000000a020d7224 */ /* 0x000fe400078e020d */
[----:B------:R-:W-:Y:S02]  /*3bf0*/  @!P0 IMAD R9, R15, R72, R3 ;  /* 0x000000480f098224 */ /* 0x000fe400078e0203 */
[----:B------:R-:W-:Y:S02]  /*3c00*/  @!P0 IMAD.MOV.U32 R3, RZ, RZ, R0 ;  /* 0x000000ffff038224 */ /* 0x000fe400078e0000 */
[----:B------:R-:W-:Y:S02]  /*3c10*/  IMAD R8, R6, R11, R8 ;  /* 0x0000000b06087224 */ /* 0x000fe400078e0208 */
[----:B------:R-:W-:Y:S02]  /*3c20*/  IMAD R13, R3, R2, R13 ;  /* 0x00000002030d7224 */ /* 0x000fe400078e020d */
[----:B------:R-:W-:Y:S02]  /*3c30*/  IMAD R8, R9, R6, R8 ;  /* 0x0000000609087224 */ /* 0x000fe400078e0208 */
.L_x_66:
[----:B------:R-:W-:Y:S05]  /*3c40*/  BRA.U UP1, `(.L_x_67) ;  /* 0x0000000101107547 */ /* 0x000fea000b800000 */
[----:B------:R-:W-:Y:S04]  /*3c50*/  MOV R0, UR6 ;  /* 0x0000000600007c02 */ /* 0x000fe80008000f00 */
[----:B------:R-:W-:Y:S04]  /*3c60*/  SHF.L.U32 R3, R0, 0x1f, RZ ;  /* 0x0000001f00037819 */ /* 0x000fe800000006ff */
[----:B------:R-:W2:Y:S02]  /*3c70*/  SYNCS.PHASECHK.TRANS64.TRYWAIT P0, [UR7+0x78], R3 ;  /* 0x00007803ff0075a7 */ /* 0x000ea40008001107 */
[----:B--2---:R-:W-:Y:S05]  /*3c80*/  @!P0 BRA `(.L_x_68) ;  /* 0x00000078000c8947 */ /* 0x004fea0003800000 */
.L_x_67:
[----:B------:R-:W-:Y:S02]  /*3c90*/  R2UR UR35, R21 ;  /* 0x00000000152372ca */ /* 0x000fe400000e0000 */
[----:B------:R-:W-:Y:S02]  /*3ca0*/  R2UR UR34, R20 ;  /* 0x00000000142272ca */ /* 0x000fe400000e0000 */
[----:B------:R-:W-:Y:S02]  /*3cb0*/  ISETP.NE.U32.AND P2, PT, RZ, UR4, PT ;  /* 0x00000004ff007c0c */ /* 0x000fe4000bf45070 */
[----:B------:R-:W-:Y:S02]  /*3cc0*/  SHF.L.U32 R12, R31, 0x1f, RZ ;  /* 0x0000001f1f0c7819 */ /* 0x000fe400000006ff */
[----:B------:R-:W-:Y:S05]  /*3cd0*/  ISETP.NE.AND.EX P2, PT, RZ, UR5, PT, P2 ;  /* 0x00000005ff007c0c */ /* 0x000fea000bf45320 */
[----:B------:R-:W-:Y:S02]  /*3ce0*/  USHF.L.U32 UR35, UR35, 0x7, URZ ;  /* 0x0000000723237899 */ /* 0x000fe400080006ff */
[----:B------:R-:W-:Y:S01]  /*3cf0*/  USHF.L.U32 UR34, UR34, 0x8, URZ ;  /* 0x0000000822227899 */ /* 0x000fe200080006ff */
[----:B------:R-:W-:Y:S11]  /*3d00*/  BRA.U !UP3, `(.L_x_69) ;  /* 0x000000010b347547 */ /* 0x000ff6000b800000 */
[----:B------:R-:W-:Y:S01]  /*3d10*/  UPLOP3.LUT UP0, UPT, UPT, UPT, UP2, 0x80, 0x8 ;  /* 0x000000000008789c */ /* 0x000fe20003f0f020 */
[----:B--2---:R-:W-:Y:S02]  /*3d20*/  HFMA2 R0, -RZ, RZ, 0, 5.9604644775390625e-08 ;  /* 0x00000001ff007431 */ /* 0x004fe400000001ff */
[----:B------:R-:W-:Y:S03]  /*3d30*/  IMAD.MOV.U32 R151, RZ, RZ, 0x1 ;  /* 0x00000001ff977424 */ /* 0x000fe600078e00ff */
[----:B------:R-:W-:Y:S05]  /*3d40*/  PLOP3.LUT P0, PT, PT, PT, UP0, 0x80, 0x8 ;  /* 0x000000000008781c */ /* 0x000fea0003f0f008 */
[----:B------:R-:W2:Y:S01]  /*3d50*/  @UP0 LDCU.64 UR10, c[0x0][0x888] ;  /* 0x00011100ff0a07ac */ /* 0x000ea20008000a00 */
[----:B------:R-:W-:Y:S07]  /*3d60*/  @UP0 UIMAD UR8, UR36, UR4, URZ ;  /* 0x00000004240802a4 */ /* 0x000fee000f8e02ff */
[----:B------:R-:W-:Y:S01]  /*3d70*/  @!P0 PRMT R151, R0, 0x7610, R151 ;  /* 0x0000761000978816 */ /* 0x000fe20000000097 */
[----:B--2---:R-:W-:Y:S03]  /*3d80*/  @UP0 UIMAD.WIDE UR10, UR8, 0x4, UR10 ;  /* 0x00000004080a08a5 */ /* 0x004fe6000f8e020a */
[----:B------:R-:W2:Y:S03]  /*3d90*/  @!UP0 LDCU UR8, c[0x0][0x880] ;  /* 0x00011000ff0887ac */ /* 0x000ea60008000800 */
[----:B------:R-:W-:Y:S01]  /*3da0*/  IMAD.U32 R10, RZ, RZ, UR10 ;  /* 0x0000000aff0a7e24 */ /* 0x000fe2000f8e00ff */
[----:B------:R-:W-:Y:S05]  /*3db0*/  MOV R11, UR11 ;  /* 0x0000000b000b7c02 */ /* 0x000fea0008000f00 */
[----:B-----5:R3:W5:Y:S02]  /*3dc0*/  @P0 LDG.E R82, desc[UR46][R10.64] ;  /* 0x0000002e0a520981 */ /* 0x020764000c1e1900 */
[----:B--23--:R-:W-:Y:S07]  /*3dd0*/  @!P0 IMAD.U32 R82, RZ, RZ, UR8 ;  /* 0x00000008ff528e24 */ /* 0x00cfee000f8e00ff */
.L_x_69:
[----:B-----5:R-:W-:Y:S01]  /*3de0*/  @!P2 ISETP.EQ.AND P0, PT, R82, RZ, PT ;  /* 0x000000ff5200a20c */ /* 0x020fe20003f02270 */
[----:B------:R-:W-:Y:S01]  /*3df0*/  @!UPT UIADD3 URZ, UPT, UPT, URZ, URZ, URZ ;  /* 0x000000fffffff290 */ /* 0x000fe2000fffe0ff */
[----:B------:R-:W-:Y:S11]  /*3e00*/  @!P2 BRA `(.L_x_70) ;  /* 0x000000000014a947 */ /* 0x000ff60003800000 */
[----:B------:R-:W-:Y:S02]  /*3e10*/  LOP3.LUT P2, RZ, R151, 0xff, RZ, 0xc0, !PT ;  /* 0x000000ff97ff7812 */ /* 0x000fe4000784c0ff */
[----:B------:R-:W-:Y:S04]  /*3e20*/  PLOP3.LUT P0, PT, PT, PT, UP0, 0x80, 0x8 ;  /* 0x000000000008781c */ /* 0x000fe80003f0f008 */
[----:B------:R-:W-:Y:S07]  /*3e30*/  PLOP3.LUT P0, PT, P0, PT, PT, 0x8, 0x80 ;  /* 0x000000000080781c */ /* 0x000fee000070e170 */
[----:B------:R-:W-:Y:S11]  /*3e40*/  @P2 ISETP.EQ.AND P0, PT, R82, RZ, PT ;  /* 0x000000ff5200220c */ /* 0x000ff60003f02270 */
[----:B------:R-:W-:Y:S02]  /*3e50*/  @!UPT UIADD3 URZ, UPT, UPT, URZ, URZ, URZ ;  /* 0x000000fffffff290 */ /* 0x000fe4000fffe0ff */
.L_x_70:
[----:B------:R-:W3:Y:S01]  /*3e60*/  SYNCS.PHASECHK.TRANS64.TRYWAIT P2, [UR7+0x50], R12 ;  /* 0x0000500cff0075a7 */ /* 0x000ee20008041107 */
[----:B------:R-:W-:Y:S04]  /*3e70*/  ELECT P4, URZ, PT ;  /* 0x0000000000ff782f */ /* 0x000fe80003880000 */
[----:B------:R-:W-:Y:S11]  /*3e80*/  PLOP3.LUT P4, PT, P0, P4, PT, 0xf2, 0x2f ;  /* 0x00000000002f781c */ /* 0x000ff60000789e72 */
[----:B------:R-:W-:Y:S02]  /*3e90*/  @!UPT UIADD3 URZ, UPT, UPT, URZ, URZ, URZ ;  /* 0x000000fffffff290 */ /* 0x000fe4000fffe0ff */
[----:B-1----:R-:W-:Y:S05]  /*3ea0*/  @!P4 IADD3 R9, P0, PT, R32, 0x580, RZ ;  /* 0x000005802009c810 */ /* 0x002fea0007f1e0ff */
[----:B--2---:R-:W-:Y:S01]  /*3eb0*/  @!P4 IMAD.X R0, RZ, RZ, R33, P0 ;  /* 0x000000ffff00c224 */ /* 0x004fe200000e0621 */
[----:B---3--:R-:W-:Y:S07]  /*3ec0*/  @!P2 BRA `(.L_x_71) ;  /* 0x000000740094a947 */ /* 0x008fee0003800000 */
.L_x_146:
[----:B------:R-:W-:Y:S01]  /*3ed0*/  @!P4 R2UR UR8, R0 ;  /* 0x000000000008c2ca */ /* 0x000fe200000e0000 */
[----:B------:R-:W-:Y:S01]  /*3ee0*/  VOTEU.ALL UP1, P4 ;  /* 0x0000000000ff7886 */ /* 0x000fe20002020000 */
[----:B------:R-:W-:Y:S01]  /*3ef0*/  @!P4 R2UR UR9, R9 ;  /* 0x000000000909c2ca */ /* 0x000fe200000e0000 */
[----:B------:R-:W-:Y:S01]  /*3f00*/  @!P4 IMAD.MOV.U32 R0, RZ, RZ, 0x2000 ;  /* 0x00002000ff00c424 */ /* 0x000fe200078e00ff */
[----:B------:R-:W-:Y:S01]  /*3f10*/  UMOV UR10, 0x0 ;  /* 0x00000000000a7882 */ /* 0x000fe20000000000 */
[----:B------:R-:W-:Y:S01]  /*3f20*/  UMOV UR11, 0x10000000 ;  /* 0x10000000000b7882 */ /* 0x000fe20000000000 */
[----:B------:R-:W-:Y:S01]  /*3f30*/  @!UP1 UIADD3 UR32, UPT, UPT, UR7, 0x200, URZ ;  /* 0x0000020007209890 */ /* 0x000fe2000fffe0ff */
[----:B------:R-:W-:Y:S01]  /*3f40*/  @!P4 IADD3 R9, P0, PT, R32, 0x580, RZ ;  /* 0x000005802009c810 */ /* 0x000fe20007f1e0ff */
[----:B------:R-:W-:Y:S05]  /*3f50*/  VOTEU.ALL UP1, P4 ;  /* 0x0000000000ff7886 */ /* 0x000fea0002020000 */
[----:B------:R-:W-:Y:S01]  /*3f60*/  IMAD.U32 R11, RZ, RZ, UR8 ;  /* 0x00000008ff0b7e24 */ /* 0x000fe2000f8e00ff */
[----:B------:R-:W-:Y:S01]  /*3f70*/  UPRMT UR8, UR37, 0x654, UR33 ;  /* 0x0000065425087896 */ /* 0x000fe20008000021 */
[----:B------:R-:W-:Y:S03]  /*3f80*/  IMAD.U32 R10, RZ, RZ, UR9 ;  /* 0x00000009ff0a7e24 */ /* 0x000fe6000f8e00ff */
[----:B------:R-:W-:Y:S02]  /*3f90*/  @!P4 R2UR UR15, R11 ;  /* 0x000000000b0fc2ca */ /* 0x000fe400000e0000 */
[----:B------:R-:W-:Y:S11]  /*3fa0*/  @!P4 R2UR UR14, R10 ;  /* 0x000000000a0ec2ca */ /* 0x000ff600000e0000 */
[----:B------:R-:W-:Y:S02]  /*3fb0*/  @!UPT UIADD3 URZ, UPT, UPT, URZ, URZ, URZ ;  /* 0x000000fffffff290 */ /* 0x000fe4000fffe0ff */
[----:B------:R2:W-:Y:S01]  /*3fc0*/  @!UP1 UTMALDG.3D [UR32], [UR14], desc[UR10] ;  /* 0x00000a200e0095b4 */ /* 0x0005e20008011000 */
[----:B------:R3:W-:Y:S01]  /*3fd0*/  @!P4 SYNCS.ARRIVE.TRANS64.RED.A0TR RZ, [UR7+0x30], R0 ;  /* 0x00003000ffffc9a7 */ /* 0x0007e20008300407 */
[----:B------:R-:W-:Y:S01]  /*3fe0*/  SYNCS.ARRIVE.TRANS64.RED.A1T0 RZ, [UR8], RZ ;  /* 0x000000ffffff79a7 */ /* 0x000fe20008100408 */
[----:B---3--:R-:W-:Y:S01]  /*3ff0*/  @!P4 IMAD.X R0, RZ, RZ, R33, P0 ;  /* 0x000000ffff00c224 */ /* 0x008fe200000e0621 */
[----:B------:R-:W3:Y:S02]  /*4000*/  SYNCS.PHASECHK.TRANS64.TRYWAIT P2, [UR7+0x58], R12 ;  /* 0x0000580cff0075a7 */ /* 0x000ee40008041107 */
[----:B--23--:R-:W-:Y:S05]  /*4010*/  @!P2 BRA `(.L_x_72) ;  /* 0x000000740058a947 */ /* 0x00cfea0003800000 */
.L_x_148:
        /* <DEDUP_REMOVED lines=8> */
[----:B------:R-:W-:Y:S01]  /*40a0*/  @!UP1 UIADD3 UR24, UPT, UPT, UR7, 0x2200, URZ ;  /* 0x0000220007189890 */ /* 0x000fe2000fffe0ff */
[----:B------:R-:W-:Y:S01]  /*40b0*/  VOTEU.ALL UP1, P4 ;  /* 0x0000000000ff7886 */ /* 0x000fe20002020000 */
[----:B------:R-:W-:Y:S01]  /*40c0*/  UMOV UR27, UR35 ;  /* 0x00000023001b7c82 */ /* 0x000fe20008000000 */
[----:B------:R-:W-:Y:S02]  /*40d0*/  UMOV UR28, UR36 ;  /* 0x00000024001c7c82 */ /* 0x000fe40008000000 */
[----:B------:R-:W-:Y:S01]  /*40e0*/  IMAD.U32 R11, RZ, RZ, UR8 ;  /* 0x00000008ff0b7e24 */ /* 0x000fe2000f8e00ff */
[----:B------:R-:W-:Y:S01]  /*40f0*/  UPRMT UR8, UR37, 0x654, UR25 ;  /* 0x0000065425087896 */ /* 0x000fe20008000019 */
[----:B------:R-:W-:Y:S02]  /*4100*/  IMAD.U32 R10, RZ, RZ, UR9 ;  /* 0x00000009ff0a7e24 */ /* 0x000fe4000f8e00ff */
[----:B------:R-:W-:Y:S01]  /*4110*/  @!P4 IMAD.X R20, RZ, RZ, R33, P0 ;  /* 0x000000ffff14c224 */ /* 0x000fe200000e0621 */
[----:B------:R-:W-:Y:S02]  /*4120*/  @!P4 R2UR UR15, R11 ;  /* 0x000000000b0fc2ca */ /* 0x000fe400000e0000 */
[----:B------:R-:W-:Y:S11]  /*4130*/  @!P4 R2UR UR14, R10 ;  /* 0x000000000a0ec2ca */ /* 0x000ff600000e0000 */
[----:B------:R-:W-:Y:S02]  /*4140*/  @!UPT UIADD3 URZ, UPT, UPT, URZ, URZ, URZ ;  /* 0x000000fffffff290 */ /* 0x000fe4000fffe0ff */
[----:B------:R2:W-:Y:S01]  /*4150*/  @!UP1 UTMALDG.3D [UR24], [UR14], desc[UR10] ;  /* 0x00000a180e0095b4 */ /* 0x0005e20008011000 */
[----:B------:R2:W-:Y:S01]  /*4160*/  @!P4 SYNCS.ARRIVE.TRANS64.RED.A0TR RZ, [UR7+0x38], R0 ;  /* 0x00003800ffffc9a7 */ /* 0x0005e20008300407 */
[----:B------:R-:W-:Y:S01]  /*4170*/  SYNCS.ARRIVE.TRANS64.RED.A1T0 RZ, [UR8], RZ ;  /* 0x000000ffffff79a7 */ /* 0x000fe20008100408 */
[----:B------:R-:W3:Y:S02]  /*4180*/  SYNCS.PHASECHK.TRANS64.TRYWAIT P2, [UR7+0x60], R12 ;  /* 0x0000600cff0075a7 */ /* 0x000ee40008041107 */
[----:B--23--:R-:W-:Y:S05]  /*4190*/  @!P2 BRA `(.L_x_73) ;  /* 0x000000740010a947 */ /* 0x00cfea0003800000 */
.L_x_150:
[----:B------:R-:W2:Y:S01]  /*41a0*/  LDC.64 R14, c[0x0][0xb10] ;  /* 0x0002c400ff0e7b82 */ /* 0x000ea20000000a00 */
[----:B------:R-:W-:Y:S01]  /*41b0*/  @!P4 R2UR UR8, R20 ;  /* 0x000000001408c2ca */ /* 0x000fe200000e0000 */
[----:B------:R-:W-:Y:S01]  /*41c0*/  VOTEU.ALL UP1, P4 ;  /* 0x0000000000ff7886 */ /* 0x000fe20002020000 */
[----:B------:R-:W-:Y:S01]  /*41d0*/  @!P4 R2UR UR9, R21 ;  /* 0x000000001509c2ca */ /* 0x000fe200000e0000 */
[----:B------:R-:W-:Y:S01]  /*41e0*/  UMOV UR10, 0x0 ;  /* 0x00000000000a7882 */ /* 0x000fe20000000000 */
[----:B------:R-:W-:Y:S03]  /*41f0*/  UMOV UR11, 0x10000000 ;  /* 0x10000000000b7882 */ /* 0x000fe60000000000 */
[----:B------:R-:W3:Y:S01]  /*4200*/  LDC.64 R10, c[0x0][0xb18] ;  /* 0x0002c600ff0a7b82 */ /* 0x000ee20000000a00 */
[----:B------:R-:W-:Y:S01]  /*4210*/  @!UP1 UIADD3 UR18, UPT, UPT, UR34, 0x80, URZ ;  /* 0x0000008022129890 */ /* 0x000fe2000fffe0ff */
[----:B------:R-:W-:Y:S01]  /*4220*/  @P3 SHF.R.U32.HI R28, RZ, 0x10, R25 ;  /* 0x00000010ff1c3819 */ /* 0x000fe20000011619 */
[----:B------:R-:W-:Y:S01]  /*4230*/  @!UP1 UIADD3 UR16, UPT, UPT, UR7, 0x4200, URZ ;  /* 0x0000420007109890 */ /* 0x000fe2000fffe0ff */
[----:B------:R-:W-:Y:S01]  /*4240*/  VIADD R30, R30, 0x1 ;  /* 0x000000011e1e7836 */ /* 0x000fe20000000000 */
[----:B------:R-:W-:Y:S03]  /*4250*/  VOTEU.ALL UP1, P4 ;  /* 0x0000000000ff7886 */ /* 0x000fe60002020000 */
[----:B------:R-:W5:Y:S01]  /*4260*/  @!P1 LDC R0, c[0x0][0xb20] ;  /* 0x0002c800ff009b82 */ /* 0x000f620000000800 */
[----:B------:R-:W-:Y:S01]  /*4270*/  UMOV UR19, UR35 ;  /* 0x0000002300137c82 */ /* 0x000fe20008000000 */
[----:B------:R-:W-:Y:S01]  /*4280*/  IMAD.U32 R21, RZ, RZ, UR8 ;  /* 0x00000008ff157e24 */ /* 0x000fe2000f8e00ff */
[----:B------:R-:W-:Y:S05]  /*4290*/  UMOV UR20, UR36 ;  /* 0x0000002400147c82 */ /* 0x000fea0008000000 */
[----:B-1----:R-:W1:Y:S01]  /*42a0*/  @!P1 LDC R3, c[0x0][0xb0c] ;  /* 0x0002c300ff039b82 */ /* 0x002e620000000800 */
[----:B------:R-:W-:Y:S01]  /*42b0*/  IMAD.U32 R20, RZ, RZ, UR9 ;  /* 0x00000009ff147e24 */ /* 0x000fe2000f8e00ff */
[----:B------:R-:W-:Y:S01]  /*42c0*/  UPRMT UR8, UR37, 0x654, UR17 ;  /* 0x0000065425087896 */ /* 0x000fe20008000011 */
[----:B------:R-:W-:Y:S03]  /*42d0*/  @!P4 R2UR UR15, R21 ;  /* 0x00000000150fc2ca */ /* 0x000fe600000e0000 */
[----:B------:R-:W-:Y:S01]  /*42e0*/  @!P4 R2UR UR14, R20 ;  /* 0x00000000140ec2ca */ /* 0x000fe200000e0000 */
[----:B------:R-:W-:Y:S11]  /*42f0*/  @!P4 IMAD.MOV.U32 R20, RZ, RZ, 0x2000 ;  /* 0x00002000ff14c424 */ /* 0x000ff600078e00ff */
[----:B------:R-:W-:Y:S01]  /*4300*/  @!UPT UIADD3 URZ, UPT, UPT, URZ, URZ, URZ ;  /* 0x000000fffffff290 */ /* 0x000fe2000fffe0ff */
[----:B------:R1:W-:Y:S01]  /*4310*/  @!UP1 UTMALDG.3D [UR16], [UR14], desc[UR10] ;  /* 0x00000a100e0095b4 */ /* 0x0003e20008011000 */
[----:B------:R1:W-:Y:S02]  /*4320*/  @!P4 SYNCS.ARRIVE.TRANS64.RED.A0TR RZ, [UR7+0x40], R20 ;  /* 0x00004014ffffc9a7 */ /* 0x0003e40008300407 */
[----:B-1----:R-:W-:Y:S01]  /*4330*/  @!P1 ISETP.NE.AND P2, PT, R3, 0x1, PT ;  /* 0x000000010300980c */ /* 0x002fe20003f45270 */
[C---:B--2---:R-:W-:Y:S01]  /*4340*/  @!P1 IMAD.HI.U32 R14, R13.reuse, R14, RZ ;  /* 0x0000000e0d0e9227 */ /* 0x044fe200078e00ff */
[----:B---3--:R-:W-:Y:S03]  /*4350*/  @!P1 ISETP.NE.AND P0, PT, R10, 0x1, PT ;  /* 0x000000010a00980c */ /* 0x008fe60003f05270 */
[C---:B------:R-:W-:Y:S01]  /*4360*/  @!P1 IMAD.HI.U32 R11, R8.reuse, R11, RZ ;  /* 0x0000000b080b9227 */ /* 0x040fe200078e00ff */
[----:B------:R-:W-:Y:S04]  /*4370*/  @!P1 SHF.R.U32.HI R14, RZ, R15, R14 ;  /* 0x0000000fff0e9219 */ /* 0x000fe8000001160e */
[----:B-----5:R-:W-:Y:S01]  /*4380*/  @!P1 SHF.R.U32.HI R9, RZ, R0, R11 ;  /* 0x00000000ff099219 */ /* 0x020fe2000001160b */
[----:B------:R-:W-:Y:S01]  /*4390*/  SYNCS.ARRIVE.TRANS64.RED.A1T0 RZ, [UR8], RZ ;  /* 0x000000ffffff79a7 */ /* 0x000fe20008100408 */
[----:B------:R-:W-:Y:S02]  /*43a0*/  @!P1 SEL R14, R13, R14, !P2 ;  /* 0x0000000e0d0e9207 */ /* 0x000fe40005000000 */
[----:B------:R-:W-:Y:S01]  /*43b0*/  @!P1 SEL R9, R8, R9, !P0 ;  /* 0x0000000908099207 */ /* 0x000fe20004000000 */
[----:B------:R-:W1:Y:S04]  /*43c0*/  SYNCS.PHASECHK.TRANS64.TRYWAIT P5, [UR7+0x68], R12 ;  /* 0x0000680cff0075a7 */ /* 0x000e6800080a1107 */
[----:B------:R-:W-:Y:S02]  /*43d0*/  @!P1 IMAD.IADD R0, R9, 0x1, -R14 ;  /* 0x0000000109009824 */ /* 0x000fe400078e0a0e */
[----:B------:R-:W-:Y:S02]  /*43e0*/  @!P1 IMAD.IADD R9, R14, 0x1, -R9 ;  /* 0x000000010e099824 */ /* 0x000fe400078e0a09 */
[----:B------:R-:W-:Y:S02]  /*43f0*/  @!P1 IMAD R13, R0, R3, R13 ;  /* 0x00000003000d9224 */ /* 0x000fe400078e020d */
[----:B------:R-:W-:Y:S01]  /*4400*/  @!P1 IMAD R8, R9, R10, R8 ;  /* 0x0000000a09089224 */ /* 0x000fe200078e0208 */
[----:B-1----:R-:W-:Y:S06]  /*4410*/  @!P5 BRA `(.L_x_74) ;  /* 0x000000700088d947 */ /* 0x002fec0003800000 */
.L_x_152:
[----:B-1----:R-:W-:Y:S01]  /*4420*/  @!P4 IADD3 R3, P0, PT, R32, 0x580, RZ ;  /* 0x000005802003c810 */ /* 0x002fe20007f1e0ff */
[----:B------:R-:W-:Y:S01]  /*4430*/  VOTEU.ALL UP1, P4 ;  /* 0x0000000000ff7886 */ /* 0x000fe20002020000 */
[----:B------:R-:W-:Y:S01]  /*4440*/  UMOV UR18, 0x0 ;  /* 0x0000000000127882 */ /* 0x000fe20000000000 */
[----:B------:R-:W-:Y:S01]  /*4450*/  UMOV UR19, 0x10000000 ;  /* 0x1000000000137882 */ /* 0x000fe20000000000 */
[----:B------:R-:W-:Y:S01]  /*4460*/  @!P4 R2UR UR9, R3 ;  /* 0x000000000309c2ca */ /* 0x000fe200000e0000 */
[----:B------:R-:W-:Y:S01]  /*4470*/  @!P4 IMAD.X R0, RZ, RZ, R33, P0 ;  /* 0x000000ffff00c224 */ /* 0x000fe200000e0621 */
[----:B------:R-:W-:Y:S01]  /*4480*/  @!UP1 UIADD3 UR10, UPT, UPT, UR34, 0xc0, URZ ;  /* 0x000000c0220a9890 */ /* 0x000fe2000fffe0ff */
[----:B------:R-:W-:Y:S01]  /*4490*/  ISETP.NE.AND P0, PT, R30, 0x2, PT ;  /* 0x000000021e00780c */ /* 0x000fe20003f05270 */
[----:B------:R-:W-:Y:S01]  /*44a0*/  UMOV UR11, UR35 ;  /* 0x00000023000b7c82 */ /* 0x000fe20008000000 */
[----:B------:R-:W-:Y:S01]  /*44b0*/  UMOV UR12, UR36 ;  /* 0x00000024000c7c82 */ /* 0x000fe20008000000 */
[----:B------:R-:W-:Y:S01]  /*44c0*/  @!P4 R2UR UR8, R0 ;  /* 0x000000000008c2ca */ /* 0x000fe200000e0000 */
[----:B------:R-:W-:Y:S01]  /*44d0*/  IMAD.IADD R20, R8, 0x1, R150 ;  /* 0x0000000108147824 */ /* 0x000fe200078e0296 */
[----:B------:R-:W-:Y:S01]  /*44e0*/  @P3 R2UR UR36, R28 ;  /* 0x000000001c2432ca */ /* 0x000fe200000e0000 */
[----:B------:R-:W-:Y:S01]  /*44f0*/  IMAD.IADD R21, R13, 0x1, R152 ;  /* 0x000000010d157824 */ /* 0x000fe200078e0298 */
[----:B------:R-:W-:Y:S02]  /*4500*/  SEL R0, RZ, 0x1, P0 ;  /* 0x00000001ff007807 */ /* 0x000fe40000000000 */
[----:B------:R-:W-:Y:S01]  /*4510*/  LOP3.LUT R31, R31, 0x1, RZ, 0x3c, !PT ;  /* 0x000000011f1f7812 */ /* 0x000fe200078e3cff */
[----:B------:R-:W-:Y:S01]  /*4520*/  IMAD.U32 R10, RZ, RZ, UR9 ;  /* 0x00000009ff0a7e24 */ /* 0x000fe2000f8e00ff */
[----:B------:R-:W-:Y:S01]  /*4530*/  @!UP1 UIADD3 UR9, UPT, UPT, UR7, 0x48, URZ ;  /* 0x0000004807099890 */ /* 0x000fe2000fffe0ff */
[----:B------:R-:W-:Y:S02]  /*4540*/  LOP3.LUT R29, R29, R0, RZ, 0x3c, !PT ;  /* 0x000000001d1d7212 */ /* 0x000fe400078e3cff */
[----:B------:R-:W-:Y:S02]  /*4550*/  SEL R30, R30, RZ, P0 ;  /* 0x000000ff1e1e7207 */ /* 0x000fe40000000000 */
[----:B------:R-:W-:Y:S01]  /*4560*/  IMAD.U32 R11, RZ, RZ, UR8 ;  /* 0x00000008ff0b7e24 */ /* 0x000fe2000f8e00ff */
[----:B------:R-:W-:Y:S01]  /*4570*/  @!P4 R2UR UR14, R10 ;  /* 0x000000000a0ec2ca */ /* 0x000fe200000e0000 */
[----:B------:R-:W-:Y:S01]  /*4580*/  @!UP1 UIADD3 UR8, UPT, UPT, UR7, 0x6200, URZ ;  /* 0x0000620007089890 */ /* 0x000fe2000fffe0ff */
[----:B------:R-:W-:Y:S02]  /*4590*/  VOTEU.ALL UP1, P4 ;  /* 0x0000000000ff7886 */ /* 0x000fe40002020000 */
[----:B------:R-:W-:Y:S11]  /*45a0*/  @!P4 R2UR UR15, R11 ;  /* 0x000000000b0fc2ca */ /* 0x000ff600000e0000 */
[----:B------:R-:W-:Y:S02]  /*45b0*/  @!UPT UIADD3 URZ, UPT, UPT, URZ, URZ, URZ ;  /* 0x000000fffffff290 */ /* 0x000fe4000fffe0ff */
[----:B------:R2:W-:Y:S01]  /*45c0*/  @!UP1 UTMALDG.3D [UR8], [UR14], desc[UR18] ;  /* 0x000012080e0095b4 */ /* 0x0005e20008011000 */
[----:B------:R2:W-:Y:S01]  /*45d0*/  @!P4 SYNCS.ARRIVE.TRANS64.RED.A0TR RZ, [UR7+0x48], R23 ;  /* 0x00004817ffffc9a7 */ /* 0x0005e20008300407 */
[----:B------:R-:W-:Y:S01]  /*45e0*/  UPLOP3.LUT UP1, UPT, UPT, UPT, UPT, 0x80, 0x8 ;  /* 0x000000000008789c */ /* 0x000fe20003f2f070 */
[----:B------:R-:W-:Y:S01]  /*45f0*/  SYNCS.ARRIVE.TRANS64.RED.A1T0 RZ, [UR13], RZ ;  /* 0x000000ffffff79a7 */ /* 0x000fe2000810040d */
[----:B------:R-:W-:Y:S09]  /*4600*/  @P3 BRA `(.L_x_75) ;  /* 0xfffffff000943947 */ /* 0x000ff2000383ffff */
[----:B------:R-:W-:-:S04]  /*4610*/  SHF.L.U32 R3, R31, 0x1f, RZ ;  /* 0x0000001f1f037819 */ /* 0x000fc800000006ff */
[----:B------:R-:W1:Y:S02]  /*4620*/  SYNCS.PHASECHK.TRANS64.TRYWAIT P0, [UR7+0x50], R3 ;  /* 0x00005003ff0075a7 */ /* 0x000e640008001107 */
[----:B-1----:R-:W-:Y:S05]  /*4630*/  @!P0 BRA `(.L_x_76) ;  /* 0x0000007000188947 */ /* 0x002fea0003800000 */
.L_x_154:
[----:B------:R-:W3:Y:S02]  /*4640*/  SYNCS.PHASECHK.TRANS64.TRYWAIT P0, [UR7+0x58], R3 ;  /* 0x00005803ff0075a7 */ /* 0x000ee40008001107 */
[----:B---3--:R-:W-:Y:S05]  /*4650*/  @!P0 BRA `(.L_x_77) ;  /* 0x0000007000288947 */ /* 0x008fea0003800000 */
.L_x_156:
[----:B------:R-:W3:Y:S02]  /*4660*/  SYNCS.PHASECHK.TRANS64.TRYWAIT P0, [UR7+0x60], R3 ;  /* 0x00006003ff0075a7 */ /* 0x000ee40008001107 */
[----:B---3--:R-:W-:Y:S05]  /*4670*/  @!P0 BRA `(.L_x_78) ;  /* 0x0000007000388947 */ /* 0x008fea0003800000 */
.L_x_158:
[----:B-1----:R-:W-:-:S07]  /*4680*/  MOV R0, UR7 ;  /* 0x0000000700007c02 */ /* 0x002fce0008000f00 */
.L_x_79:
[----:B-1----:R-:W-:-:S04]  /*4690*/  SHF.L.U32 R3, R31, 0x1f, RZ ;  /* 0x0000001f1f037819 */ /* 0x002fc800000006ff */
[----:B------:R1:W3:Y:S03]  /*46a0*/  SYNCS.PHASECHK.TRANS64.TRYWAIT P0, [R0+URZ+0x68], R3 ;  /* 0x00006803000075a7 */ /* 0x0002e600080011ff */
[----:B---3--:R-:W-:Y:S05]  /*46b0*/  @!P0 NANOSLEEP.SYNCS 0x989680 ;  /* 0x009896800000895d */ /* 0x008fea0003900000 */
[----:B------:R-:W3:Y:S02]  /*46c0*/  @!P0 SYNCS.PHASECHK.TRANS64 P0, [R0+URZ+0x68], R3 ;  /* 0x00006803000085a7 */ /* 0x000ee400080010ff */
[----:B--23--:R-:W-:Y:S05]  /*46d0*/  @P0 EXIT ;  /* 0x000000000000094d */ /* 0x00cfea0003800000 */
[----:B------:R-:W-:Y:S05]  /*46e0*/  BRA `(.L_x_79) ;  /* 0xfffffffc00e87947 */ /* 0x000fea000383ffff */
.L_x_64:
[----:B------:R-:W-:-:S06]  /*46f0*/  UISETP.GE.AND UP1, UPT, UR8, 0x4, UPT ;  /* 0x000000040800788c */ /* 0x000fcc000bf26270 */
[----:B------:R-:W-:-:S13]  /*4700*/  PLOP3.LUT P0, PT, PT, PT, UP1, 0x80, 0x8 ;  /* 0x000000000008781c */ /* 0x000fda0003f0f018 */
[----:B------:R-:W-:Y:S05]  /*4710*/  @!P0 EXIT ;  /* 0x000000000000894d */ /* 0x000fea0003800000 */
[----:B------:R-:W-:Y:S01]  /*4720*/  BAR.SYNC.DEFER_BLOCKING 0x6, 0xa0 ;  /* 0x0182800000007b1d */ /* 0x000fe20000010000 */
[C---:B------:R-:W-:Y:S01]  /*4730*/  IMAD.U32 R79, R167.reuse, 0x10000, RZ ;  /* 0x00010000a74f7824 */ /* 0x040fe200078e00ff */
[C---:B------:R-:W-:Y:S01]  /*4740*/  R2P PR, R167.reuse, 0x6 ;  /* 0x00000006a7007804 */ /* 0x040fe20000000000 */
[----:B------:R-:W-:Y:S01]  /*4750*/  IMAD.SHL.U32 R2, R167, 0x40, RZ ;  /* 0x00000040a7027824 */ /* 0x000fe200078e00ff */
[----:B------:R-:W-:Y:S01]  /*4760*/  CS2R R160, SRZ ;  /* 0x0000000000a07805 */ /* 0x000fe2000001ff00 */
[----:B------:R-:W-:Y:S01]  /*4770*/  IMAD.MOV.U32 R164, RZ, RZ, 0x20 ;  /* 0x00000020ffa47424 */ /* 0x000fe200078e00ff */
[----:B------:R-:W-:Y:S02]  /*4780*/  UMOV UR49, 0x400 ;  /* 0x0000040000317882 */ /* 0x000fe40000000000 */
[----:B------:R-:W1:Y:S01]  /*4790*/  LDC R157, c[0x0][0x370] ;  /* 0x0000dc00ff9d7b82 */ /* 0x000e620000000800 */
[----:B------:R-:W-:Y:S01]  /*47a0*/  ULEA UR49, UR37, UR49, 0x18 ;  /* 0x0000003125317291 */ /* 0x000fe2000f8ec0ff */
[----:B------:R-:W-:Y:S01]  /*47b0*/  LOP3.LUT R79, R79, 0x600000, RZ, 0xc0, !PT ;  /* 0x006000004f4f7812 */ /* 0x000fe200078ec0ff */
[----:B------:R-:W-:Y:S01]  /*47c0*/  IMAD.SHL.U32 R153, R167, 0x8, RZ ;  /* 0x00000008a7997824 */ /* 0x000fe200078e00ff */
[----:B------:R-:W-:Y:S01]  /*47d0*/  LOP3.LUT R4, R2, 0x180, RZ, 0xc0, !PT ;  /* 0x0000018002047812 */ /* 0x000fe200078ec0ff */
[----:B------:R-:W-:Y:S01]  /*47e0*/  IMAD.MOV.U32 R165, RZ, RZ, 0x10 ;  /* 0x00000010ffa57424 */ /* 0x000fe200078e00ff */
[----:B------:R-:W-:Y:S01]  /*47f0*/  SEL R164, R164, 0xffffffe0, !P2 ;  /* 0xffffffe0a4a47807 */ /* 0x000fe20005000000 */
[----:B------:R-:W-:Y:S01]  /*4800*/  UIADD3 UR4, UPT, UPT, UR49, 0x8200, URZ ;  /* 0x0000820031047890 */ /* 0x000fe2000fffe0ff */
[----:B------:R-:W2:Y:S01]  /*4810*/  LDC R74, c[0x0][0xb0c] ;  /* 0x0002c300ff4a7b82 */ /* 0x000ea20000000800 */
[----:B------:R-:W-:Y:S01]  /*4820*/  LOP3.LUT R153, R4, 0x30, R153, 0xf8, !PT ;  /* 0x0000003004997812 */ /* 0x000fe200078ef899 */
[----:B------:R-:W-:Y:S01]  /*4830*/  IMAD.MOV.U32 R76, RZ, RZ, RZ ;  /* 0x000000ffff4c7224 */ /* 0x000fe200078e00ff */
[----:B------:R-:W-:Y:S01]  /*4840*/  SEL R165, R165, 0xfffffff0, !P1 ;  /* 0xfffffff0a5a57807 */ /* 0x000fe20004800000 */
[----:B------:R-:W-:Y:S01]  /*4850*/  IMAD.MOV.U32 R162, RZ, RZ, RZ ;  /* 0x000000ffffa27224 */ /* 0x000fe200078e00ff */
[----:B------:R-:W-:Y:S01]  /*4860*/  LOP3.LUT R153, R153, 0x1e40, R2, 0xf8, !PT ;  /* 0x00001e4099997812 */ /* 0x000fe200078ef802 */
[----:B------:R-:W-:Y:S01]  /*4870*/  IMAD.MOV.U32 R169, RZ, RZ, RZ ;  /* 0x000000ffffa97224 */ /* 0x000fe200078e00ff */
[----:B------:R-:W-:Y:S01]  /*4880*/  LOP3.LUT R167, R167, 0x60, RZ, 0xc0, !PT ;  /* 0x00000060a7a77812 */ /* 0x000fe200078ec0ff */
[----:B------:R-:W4:Y:S01]  /*4890*/  LDC R155, c[0x0][0xb20] ;  /* 0x0002c800ff9b7b82 */ /* 0x000f220000000800 */
[----:B------:R-:W3:Y:S01]  /*48a0*/  LDS R0, [UR49+0x110] ;  /* 0x00011031ff007984 */ /* 0x000ee20008000800 */
[----:B------:R-:W-:Y:S01]  /*48b0*/  IMAD.MOV.U32 R159, RZ, RZ, RZ ;  /* 0x000000ffff9f7224 */ /* 0x000fe200078e00ff */
[----:B------:R-:W1:Y:S01]  /*48c0*/  LDCU.64 UR52, c[0x0][0x348] ;  /* 0x00006900ff3477ac */ /* 0x000e620008000a00 */
[----:B------:R-:W-:Y:S01]  /*48d0*/  IMAD.U32 R166, RZ, RZ, UR4 ;  /* 0x00000004ffa67e24 */ /* 0x000fe2000f8e00ff */
[----:B------:R-:W1:Y:S03]  /*48e0*/  LDCU.64 UR38, c[0x0][0x888] ;  /* 0x00011100ff2677ac */ /* 0x000e660008000a00 */
[----:B------:R-:W1:Y:S01]  /*48f0*/  LDC R73, c[0x0][0xb30] ;  /* 0x0002cc00ff497b82 */ /* 0x000e620000000800 */
[----:B------:R-:W1:Y:S01]  /*4900*/  LDCU.64 UR44, c[0x0][0x890] ;  /* 0x00011200ff2c77ac */ /* 0x000e620008000a00 */
[----:B------:R-:W-:-:S06]  /*4910*/  UIADD3 UR48, UPT, UPT, UR49, 0x200, URZ ;  /* 0x0000020031307890 */ /* 0x000fcc000fffe0ff */
[----:B------:R-:W1:Y:S08]  /*4920*/  LDC.64 R148, c[0x0][0xb10] ;  /* 0x0002c400ff947b82 */ /* 0x000e700000000a00 */
[----:B------:R-:W1:Y:S08]  /*4930*/  LDC.64 R70, c[0x0][0xb18] ;  /* 0x0002c600ff467b82 */ /* 0x000e700000000a00 */
[----:B------:R-:W1:Y:S08]  /*4940*/  LDC.64 R68, c[0x0][0xb28] ;  /* 0x0002ca00ff447b82 */ /* 0x000e700000000a00 */
[----:B------:R-:W1:Y:S01]  /*4950*/  LDC.64 R146, c[0x0][0x8b0] ;  /* 0x00022c00ff927b82 */ /* 0x000e620000000a00 */
[----:B---3--:R-:W-:Y:S01]  /*4960*/  IMAD.IADD R79, R0, 0x1, R79 ;  /* 0x00000001004f7824 */ /* 0x008fe200078e024f */
[----:B------:R-:W-:-:S04]  /*4970*/  SHF.R.S32.HI R0, RZ, 0x4, R164 ;  /* 0x00000004ff007819 */ /* 0x000fc800000114a4 */
[----:B------:R-:W-:Y:S02]  /*4980*/  LEA.HI.SX32 R163, R165, R0, 0x1c ;  /* 0x00000000a5a37211 */ /* 0x000fe400078fe2ff */
[----:B------:R-:W3:Y:S08]  /*4990*/  LDC.64 R144, c[0x0][0x8a8] ;  /* 0x00022a00ff907b82 */ /* 0x000ef00000000a00 */
[----:B--2-4-:R-:W1:Y:S02]  /*49a0*/  LDC R156, c[0x0][0x374] ;  /* 0x0000dd00ff9c7b82 */ /* 0x014e640000000800 */
.L_x_121:
[----:B------:R-:W-:Y:S02]  /*49b0*/  LEA R0, R169, UR49, 0x3 ;  /* 0x00000031a9007c11 */ /* 0x000fe4000f8e18ff */
[----:B------:R-:W-:Y:S02]  /*49c0*/  SHF.L.U32 R3, R161, 0x1f, RZ ;  /* 0x0000001fa1037819 */ /* 0x000fe400000006ff */
[----:B-1----:R-:W-:Y:S02]  /*49d0*/  LEA R16, R169, UR49, 0x4 ;  /* 0x00000031a9107c11 */ /* 0x002fe4000f8e20ff */
[----:B------:R-:W2:Y:S02]  /*49e0*/  SYNCS.PHASECHK.TRANS64.TRYWAIT P0, [R0+URZ+0x80], R3 ;  /* 0x00008003000075a7 */ /* 0x000ea400080011ff */
[----:B--2---:R-:W-:Y:S05]  /*49f0*/  @!P0 BRA `(.L_x_80) ;  /* 0x0000006c00708947 */ /* 0x004fea0003800000 */
.L_x_159:
[----:B------:R-:W4:Y:S01]  /*4a00*/  LDC.64 R12, c[0x0][0xb10] ;  /* 0x0002c400ff0c7b82 */ /* 0x000f220000000a00 */
[----:B------:R-:W3:Y:S01]  /*4a10*/  LDS.128 R16, [R16+0xf0] ;  /* 0x0000f00010107984 */ /* 0x000ee20000000c00 */
[----:B-1----:R-:W-:Y:S01]  /*4a20*/  ISETP.NE.AND P1, PT, R73, 0x1, PT ;  /* 0x000000014900780c */ /* 0x002fe20003f25270 */
[----:B--2---:R-:W-:Y:S01]  /*4a30*/  VIADD R0, R0, 0x90 ;  /* 0x0000009000007836 */ /* 0x004fe20000000000 */
[----:B------:R-:W-:Y:S04]  /*4a40*/  ISETP.GE.AND P0, PT, R72, 0x1, PT ;  /* 0x000000014800780c */ /* 0x000fe80003f06270 */
[----:B------:R-:W1:Y:S01]  /*4a50*/  LDC.64 R10, c[0x0][0xb18] ;  /* 0x0002c600ff0a7b82 */ /* 0x000e620000000a00 */
[----:B------:R-:W-:Y:S01]  /*4a60*/  PRMT R0, RZ, 0x654, R0 ;  /* 0x00000654ff007816 */ /* 0x000fe20000000000 */
[----:B------:R-:W-:Y:S01]  /*4a70*/  @!PT LDS RZ, [RZ] ;  /* 0x00000000fffff984 */ /* 0x000fe20000000800 */
[----:B------:R-:W-:Y:S01]  /*4a80*/  @!PT LDS RZ, [RZ] ;  /* 0x00000000fffff984 */ /* 0x000fe20000000800 */
[----:B------:R-:W-:Y:S01]  /*4a90*/  @!PT LDS RZ, [RZ] ;  /* 0x00000000fffff984 */ /* 0x000fe20000000800 */
[----:B------:R-:W-:Y:S01]  /*4aa0*/  @!PT LDS RZ, [RZ] ;  /* 0x00000000fffff984 */ /* 0x000fe20000000800 */
[----:B------:R2:W-:Y:S06]  /*4ab0*/  MEMBAR.ALL.CTA ;  /* 0x0000000000007992 */ /* 0x0005ec0000008000 */
[----:B--2---:R-:W2:Y:S01]  /*4ac0*/  FENCE.VIEW.ASYNC.S ;  /* 0x00000000000073c6 */ /* 0x004ea20000000000 */
[----:B------:R-:W1:Y:S08]  /*4ad0*/  @!P1 LDC R14, c[0x0][0xb20] ;  /* 0x0002c800ff0e9b82 */ /* 0x000e700000000800 */
[----:B------:R-:W1:Y:S01]  /*4ae0*/  @!P1 LDC R9, c[0x0][0xb0c] ;  /* 0x0002c300ff099b82 */ /* 0x000e620000000800 */
[----:B--2---:R2:W-:Y:S01]  /*4af0*/  SYNCS.ARRIVE.TRANS64.RED.A1T0 RZ, [R0+URZ], RZ ;  /* 0x000000ff00ff79a7 */ /* 0x0045e200081004ff */
[----:B---3--:R-:W-:Y:S04]  /*4b00*/  LOP3.LUT P4, RZ, R18, 0x1, RZ, 0xc0, !PT ;  /* 0x0000000112ff7812 */ /* 0x008fe8000788c0ff */
[----:B------:R-:W-:Y:S09]  /*4b10*/  P2R R168, PR, RZ, 0x10 ;  /* 0x00000010ffa87803 */ /* 0x000ff20000000000 */
[----:B------:R-:W-:Y:S02]  /*4b20*/  @P4 MOV R77, R16 ;  /* 0x00000010004d4202 */ /* 0x000fe40000000f00 */
[----:B------:R-:W-:Y:S01]  /*4b30*/  @P4 LOP3.LUT R75, R17, 0xffff, RZ, 0xc0, !PT ;  /* 0x0000ffff114b4812 */ /* 0x000fe200078ec0ff */
[----:B--2-4-:R-:W-:Y:S06]  /*4b40*/  @!P0 BRA `(.L_x_81) ;  /* 0x0000000000a48947 */ /* 0x014fec0003800000 */
[----:B------:R-:W-:Y:S01]  /*4b50*/  IMAD.HI.U32 R24, R156, R71, RZ ;  /* 0x000000479c187227 */ /* 0x000fe200078e00ff */
[----:B------:R-:W-:Y:S02]  /*4b60*/  ISETP.NE.AND P0, PT, R70, 0x1, PT ;  /* 0x000000014600780c */ /* 0x000fe40003f05270 */
[----:B------:R-:W-:Y:S01]  /*4b70*/  ISETP.NE.AND P2, PT, R72, 0x1, PT ;  /* 0x000000014800780c */ /* 0x000fe20003f45270 */
[-C--:B------:R-:W-:Y:S01]  /*4b80*/  IMAD.HI.U32 R22, R157, R148.reuse, RZ ;  /* 0x000000949d167227 */ /* 0x080fe200078e00ff */
[----:B------:R-:W-:Y:S02]  /*4b90*/  SHF.R.U32.HI R23, RZ, R155, R24 ;  /* 0x0000009bff177219 */ /* 0x000fe40000011618 */
[----:B------:R-:W-:Y:S01]  /*4ba0*/  ISETP.NE.AND P3, PT, R74, 0x1, PT ;  /* 0x000000014a00780c */ /* 0x000fe20003f65270 */
[----:B------:R-:W-:Y:S01]  /*4bb0*/  IMAD.HI.U32 R28, R75, R71, RZ ;  /* 0x000000474b1c7227 */ /* 0x000fe200078e00ff */
[----:B------:R-:W-:Y:S02]  /*4bc0*/  SHF.R.U32.HI R22, RZ, R149, R22 ;  /* 0x00000095ff167219 */ /* 0x000fe40000011616 */
[----:B------:R-:W-:Y:S01]  /*4bd0*/  SEL R3, R156, R23, !P0 ;  /* 0x000000179c037207 */ /* 0x000fe20004000000 */
[----:B------:R-:W-:Y:S01]  /*4be0*/  IMAD.HI.U32 R26, R77, R148, RZ ;  /* 0x000000944d1a7227 */ /* 0x000fe200078e00ff */
[----:B------:R-:W-:Y:S03]  /*4bf0*/  SEL R7, R157, R22, !P3 ;  /* 0x000000169d077207 */ /* 0x000fe60005800000 */
[-C--:B------:R-:W-:Y:S01]  /*4c00*/  IMAD.HI.U32 R22, R3, R68.reuse, RZ ;  /* 0x0000004403167227 */ /* 0x080fe200078e00ff */
[----:B------:R-:W-:Y:S03]  /*4c10*/  SHF.R.U32.HI R26, RZ, R149, R26 ;  /* 0x00000095ff1a7219 */ /* 0x000fe6000001161a */
[----:B------:R-:W-:Y:S01]  /*4c20*/  IMAD.HI.U32 R24, R7, R68, RZ ;  /* 0x0000004407187227 */ /* 0x000fe200078e00ff */
[----:B------:R-:W-:Y:S02]  /*4c30*/  @P2 SHF.R.U32.HI R3, RZ, R69, R22 ;  /* 0x00000045ff032219 */ /* 0x000fe40000011616 */
[----:B------:R-:W-:Y:S02]  /*4c40*/  SHF.R.U32.HI R22, RZ, R155, R28 ;  /* 0x0000009bff167219 */ /* 0x000fe4000001161c */
[----:B------:R-:W-:Y:S01]  /*4c50*/  @P2 SHF.R.U32.HI R7, RZ, R69, R24 ;  /* 0x00000045ff072219 */ /* 0x000fe20000011618 */
[C---:B------:R-:W-:Y:S01]  /*4c60*/  IMAD R2, R72.reuse, R3, RZ ;  /* 0x0000000348027224 */ /* 0x040fe200078e02ff */
[----:B------:R-:W-:Y:S02]  /*4c70*/  SEL R5, R75, R22, !P0 ;  /* 0x000000164b057207 */ /* 0x000fe40004000000 */
[----:B------:R-:W-:Y:S01]  /*4c80*/  SEL R3, R77, R26, !P3 ;  /* 0x0000001a4d037207 */ /* 0x000fe20005800000 */
[----:B------:R-:W-:Y:S01]  /*4c90*/  IMAD R4, R72, R7, RZ ;  /* 0x0000000748047224 */ /* 0x000fe200078e02ff */
[C---:B------:R-:W-:Y:S01]  /*4ca0*/  ISETP.GE.AND P0, PT, R5.reuse, R2, PT ;  /* 0x000000020500720c */ /* 0x040fe20003f06270 */
[----:B------:R-:W-:Y:S03]  /*4cb0*/  IMAD.HI.U32 R6, R5, R68, RZ ;  /* 0x0000004405067227 */ /* 0x000fe600078e00ff */
[----:B------:R-:W-:Y:S01]  /*4cc0*/  ISETP.GE.OR P0, PT, R3, R4, P0 ;  /* 0x000000040300720c */ /* 0x000fe20000706670 */
[----:B------:R-:W-:Y:S01]  /*4cd0*/  IMAD.MOV R4, RZ, RZ, -R3 ;  /* 0x000000ffff047224 */ /* 0x000fe200078e0a03 */
[-C--:B------:R-:W-:Y:S03]  /*4ce0*/  SHF.R.U32.HI R6, RZ, R69.reuse, R6 ;  /* 0x00000045ff067219 */ /* 0x080fe60000011606 */
[----:B------:R-:W-:Y:S01]  /*4cf0*/  IMAD R77, R74, R4, R77 ;  /* 0x000000044a4d7224 */ /* 0x000fe200078e024d */
[----:B------:R-:W-:Y:S05]  /*4d00*/  SEL R15, R5, R6, !P2 ;  /* 0x00000006050f7207 */ /* 0x000fea0005000000 */
[----:B------:R-:W-:Y:S02]  /*4d10*/  IMAD.MOV R6, RZ, RZ, -R15 ;  /* 0x000000ffff067224 */ /* 0x000fe400078e0a0f */
[C---:B------:R-:W-:Y:S04]  /*4d20*/  @!P0 IMAD.HI.U32 R2, R3.reuse, R68, RZ ;  /* 0x0000004403028227 */ /* 0x040fe800078e00ff */
[----:B------:R-:W-:Y:S01]  /*4d30*/  IMAD R6, R72, R6, R5 ;  /* 0x0000000648067224 */ /* 0x000fe200078e0205 */
[----:B------:R-:W-:Y:S04]  /*4d40*/  @!P0 SHF.R.U32.HI R2, RZ, R69, R2 ;  /* 0x00000045ff028219 */ /* 0x000fe80000011602 */
[----:B------:R-:W-:Y:S02]  /*4d50*/  @!P0 SEL R0, R3, R2, !P2 ;  /* 0x0000000203008207 */ /* 0x000fe40005000000 */
[----:B------:R-:W-:Y:S02]  /*4d60*/  IADD3 R2, PT, PT, -R5, RZ, RZ ;  /* 0x000000ff05027210 */ /* 0x000fe40007ffe1ff */
[----:B------:R-:W-:Y:S01]  /*4d70*/  @!P0 IADD3 R8, PT, PT, R15, -R0, RZ ;  /* 0x800000000f088210 */ /* 0x000fe20007ffe0ff */
[----:B------:R-:W-:Y:S02]  /*4d80*/  @!P0 IMAD R0, R7, R6, R0 ;  /* 0x0000000607008224 */ /* 0x000fe400078e0200 */
[----:B------:R-:W-:Y:S02]  /*4d90*/  IMAD R75, R70, R2, R75 ;  /* 0x00000002464b7224 */ /* 0x000fe400078e024b */
[----:B------:R-:W-:Y:S02]  /*4da0*/  @!P0 IMAD R5, R8, R72, R3 ;  /* 0x0000004808058224 */ /* 0x000fe400078e0203 */
[----:B------:R-:W-:Y:S04]  /*4db0*/  @!P0 IMAD.MOV.U32 R3, RZ, RZ, R0 ;  /* 0x000000ffff038224 */ /* 0x000fe800078e0000 */
[----:B------:R-:W-:Y:S02]  /*4dc0*/  IMAD R77, R3, R74, R77 ;  /* 0x0000004a034d7224 */ /* 0x000fe400078e024d */
[----:B------:R-:W-:Y:S07]  /*4dd0*/  IMAD R75, R5, R70, R75 ;  /* 0x00000046054b7224 */ /* 0x000fee00078e024b */
.L_x_81:
[----:B-1----:R-:W-:Y:S01]  /*4de0*/  @!P1 ISETP.NE.AND P0, PT, R10, 0x1, PT ;  /* 0x000000010a00980c */ /* 0x002fe20003f05270 */
[----:B------:R-:W-:Y:S01]  /*4df0*/  @!P1 IMAD.HI.U32 R0, R77, R12, RZ ;  /* 0x0000000c4d009227 */ /* 0x000fe200078e00ff */
[----:B------:R-:W-:Y:S01]  /*4e00*/  @!P1 ISETP.NE.AND P2, PT, R9, 0x1, PT ;  /* 0x000000010900980c */ /* 0x000fe20003f45270 */
[----:B------:R-:W-:Y:S01]  /*4e10*/  ULOP3.LUT UP0, URZ, UR48, 0x1b0, URZ, 0xc0, !UPT ;  /* 0x000001b030ff7892 */ /* 0x000fe2000f80c0ff */
[----:B------:R-:W-:Y:S01]  /*4e20*/  R2UR UR42, R21 ;  /* 0x00000000152a72ca */ /* 0x000fe200000e0000 */
[----:B------:R-:W-:Y:S01]  /*4e30*/  @!P1 IMAD.HI.U32 R3, R75, R11, RZ ;  /* 0x0000000b4b039227 */ /* 0x000fe200078e00ff */
[----:B------:R-:W-:Y:S02]  /*4e40*/  @!P1 SHF.R.U32.HI R0, RZ, R13, R0 ;  /* 0x0000000dff009219 */ /* 0x000fe40000011600 */
[----:B------:R-:W-:Y:S01]  /*4e50*/  R2UR UR41, R20 ;  /* 0x00000000142972ca */ /* 0x000fe200000e0000 */
[----:B------:R-:W-:Y:S01]  /*4e60*/  VIADD R169, R169, 0x1 ;  /* 0x00000001a9a97836 */ /* 0x000fe20000000000 */
[----:B------:R-:W-:Y:S02]  /*4e70*/  @!P1 SHF.R.U32.HI R2, RZ, R14, R3 ;  /* 0x0000000eff029219 */ /* 0x000fe40000011603 */
[----:B------:R-:W-:Y:S02]  /*4e80*/  @!P1 SEL R3, R77, R0, !P2 ;  /* 0x000000004d039207 */ /* 0x000fe40005000000 */
[----:B------:R-:W-:Y:S02]  /*4e90*/  @!P1 SEL R2, R75, R2, !P0 ;  /* 0x000000024b029207 */ /* 0x000fe40004000000 */
[----:B------:R-:W-:Y:S01]  /*4ea0*/  @P4 SHF.R.U32.HI R158, RZ, 0x10, R17 ;  /* 0x00000010ff9e4819 */ /* 0x000fe20000011611 */
[----:B------:R-:W-:Y:S02]  /*4eb0*/  USHF.L.U32 UR42, UR42, 0x7, URZ ;  /* 0x000000072a2a7899 */ /* 0x000fe400080006ff */
[----:B------:R-:W-:Y:S02]  /*4ec0*/  @!P1 IMAD.IADD R0, R2, 0x1, -R3 ;  /* 0x0000000102009824 */ /* 0x000fe400078e0a03 */
[----:B------:R-:W-:Y:S01]  /*4ed0*/  @!P1 IMAD.IADD R2, R3, 0x1, -R2 ;  /* 0x0000000103029824 */ /* 0x000fe200078e0a02 */
[----:B------:R-:W-:Y:S01]  /*4ee0*/  USHF.L.U32 UR41, UR41, 0x8, URZ ;  /* 0x0000000829297899 */ /* 0x000fe200080006ff */
[----:B------:R-:W-:Y:S02]  /*4ef0*/  @!P1 IMAD R77, R0, R9, R77 ;  /* 0x00000009004d9224 */ /* 0x000fe400078e024d */
[----:B------:R-:W-:Y:S01]  /*4f00*/  @!P1 IMAD R75, R2, R10, R75 ;  /* 0x0000000a024b9224 */ /* 0x000fe200078e024b */
[----:B------:R-:W-:Y:S08]  /*4f10*/  BRA.U !UP0, `(.L_x_82) ;  /* 0x0000000108407547 */ /* 0x000ff0000b800000 */
[----:B------:R-:W1:Y:S01]  /*4f20*/  LDCU.64 UR8, c[0x4][0x88] ;  /* 0x01001100ff0877ac */ /* 0x000e620008000a00 */
[----:B------:R-:W-:Y:S01]  /*4f30*/  MOV R3, 0x0 ;  /* 0x0000000000037802 */ /* 0x000fe20000000f00 */
[----:B------:R-:W-:Y:S02]  /*4f40*/  HFMA2 R12, -RZ, RZ, 0, 5.9604644775390625e-08 ;  /* 0x00000001ff0c7431 */ /* 0x000fe400000001ff */
[----:B------:R-:W-:Y:S02]  /*4f50*/  IMAD.MOV.U32 R8, RZ, RZ, 0x70 ;  /* 0x00000070ff087424 */ /* 0x000fe400078e00ff */
[----:B------:R-:W-:Y:S01]  /*4f60*/  IMAD.MOV.U32 R13, RZ, RZ, RZ ;  /* 0x000000ffff0d7224 */ /* 0x000fe200078e00ff */
[----:B------:R-:W2:Y:S01]  /*4f70*/  LDCU.64 UR6, c[0x4][0x90] ;  /* 0x01001200ff0677ac */ /* 0x000ea20008000a00 */
[----:B------:R-:W3:Y:S01]  /*4f80*/  LDC.64 R2, c[0x4][R3] ;  /* 0x0100000003027b82 */ /* 0x000ee20000000a00 */
[----:B------:R-:W4:Y:S01]  /*4f90*/  LDCU.64 UR4, c[0x4][0x8] ;  /* 0x01000100ff0477ac */ /* 0x000f220008000a00 */
[----:B-1----:R-:W-:Y:S01]  /*4fa0*/  MOV R5, UR9 ;  /* 0x0000000900057c02 */ /* 0x002fe20008000f00 */
[----:B------:R-:W-:Y:S01]  /*4fb0*/  IMAD.U32 R4, RZ, RZ, UR8 ;  /* 0x00000008ff047e24 */ /* 0x000fe2000f8e00ff */
[----:B--2---:R-:W-:Y:S01]  /*4fc0*/  MOV R7, UR7 ;  /* 0x0000000700077c02 */ /* 0x004fe20008000f00 */
[----:B------:R-:W-:Y:S01]  /*4fd0*/  IMAD.U32 R6, RZ, RZ, UR6 ;  /* 0x00000006ff067e24 */ /* 0x000fe2000f8e00ff */
[----:B----4-:R-:W-:Y:S01]  /*4fe0*/  MOV R11, UR5 ;  /* 0x00000005000b7c02 */ /* 0x010fe20008000f00 */
[----:B------:R-:W-:Y:S02]  /*4ff0*/  IMAD.U32 R10, RZ, RZ, UR4 ;  /* 0x00000004ff0a7e24 */ /* 0x000fe4000f8e00ff */
[----:B------:R-:W-:Y:S07]  /*5000*/  LEPC R20, `(.L_x_82) ;  /* 0x000000001014794e */ /* 0x000fee0000000000 */
[----:B---3-5:R-:W-:Y:S05]  /*5010*/  CALL.ABS.NOINC R2 ;  /* 0x0000000002007343 */ /* 0x028fea0003c00000 */
.L_x_82:
[----:B------:R-:W-:Y:S01]  /*5020*/  LOP3.LUT P0, RZ, R166, 0x1b0, RZ, 0xc0, !PT ;  /* 0x000001b0a6ff7812 */ /* 0x000fe2000780c0ff */
[----:B------:R-:W-:Y:S11]  /*5030*/  BSSY.RECONVERGENT B6, `(.L_x_83) ;  /* 0x0000013000067945 */ /* 0x000ff60003800200 */
[----:B------:R-:W-:Y:S01]  /*5040*/  @!UPT UIADD3 URZ, UPT, UPT, URZ, URZ, URZ ;  /* 0x000000fffffff290 */ /* 0x000fe2000fffe0ff */
[----:B------:R-:W-:Y:S05]  /*5050*/  @!P0 BRA `(.L_x_84) ;  /* 0x0000000000408947 */ /* 0x000fea0003800000 */
        /* <DEDUP_REMOVED lines=16> */
.L_x_84:
[----:B------:R-:W-:Y:S05]  /*5160*/  BSYNC.RECONVERGENT B6 ;  /* 0x0000000000067941 */ /* 0x000fea0003800200 */
.L_x_83:
[----:B------:R-:W-:Y:S01]  /*5170*/  ISETP.NE.U32.AND P4, PT, R146, RZ, PT ;  /* 0x000000ff9200720c */ /* 0x000fe20003f85070 */
[----:B------:R-:W-:Y:S01]  /*5180*/  UISETP.NE.AND UP2, UPT, UR50, URZ, UPT ;  /* 0x000000ff3200728c */ /* 0x000fe2000bf45270 */
[----:B------:R-:W-:Y:S01]  /*5190*/  ISETP.NE.U32.AND P2, PT, RZ, UR38, PT ;  /* 0x00000026ff007c0c */ /* 0x000fe2000bf45070 */
[----:B------:R-:W-:Y:S01]  /*51a0*/  UISETP.NE.U32.AND UP1, UPT, UR44, URZ, UPT ;  /* 0x000000ff2c00728c */ /* 0x000fe2000bf25070 */
[----:B------:R-:W-:Y:S01]  /*51b0*/  ISETP.NE.AND.EX P4, PT, R147, RZ, PT, P4 ;  /* 0x000000ff9300720c */ /* 0x000fe20003f85340 */
[----:B------:R-:W-:Y:S01]  /*51c0*/  UPLOP3.LUT UP0, UPT, UPT, UPT, UPT, 0x40, 0x4 ;  /* 0x000000000004789c */ /* 0x000fe20003f0e870 */
[----:B------:R-:W-:Y:S01]  /*51d0*/  ISETP.NE.AND.EX P2, PT, RZ, UR39, PT, P2 ;  /* 0x00000027ff007c0c */ /* 0x000fe2000bf45320 */
[----:B------:R-:W-:Y:S01]  /*51e0*/  UISETP.NE.AND.EX UP1, UPT, UR45, URZ, UPT, UP1 ;  /* 0x000000ff2d00728c */ /* 0x000fe2000bf25310 */
[----:B------:R-:W-:Y:S04]  /*51f0*/  PLOP3.LUT P1, PT, PT, PT, UP2, 0x80, 0x8 ;  /* 0x000000000008781c */ /* 0x000fe80003f2f028 */
[----:B------:R-:W-:Y:S06]  /*5200*/  @UP2 UPLOP3.LUT UP0, UPT, UPT, UPT, UP1, 0x80, 0x8 ;  /* 0x000000000008289c */ /* 0x000fec0003f0f010 */
[----:B------:R-:W-:Y:S01]  /*5210*/  PLOP3.LUT P0, PT, PT, PT, UP0, 0x80, 0x8 ;  /* 0x000000000008781c */ /* 0x000fe20003f0f008 */
[----:B------:R-:W-:Y:S01]  /*5220*/  @!UPT UIADD3 URZ, UPT, UPT, URZ, URZ, URZ ;  /* 0x000000fffffff290 */ /* 0x000fe2000fffe0ff */
[----:B------:R-:W-:Y:S11]  /*5230*/  BRA.U !UP1, `(.L_x_85) ;  /* 0x0000000109387547 */ /* 0x000ff6000b800000 */
[----:B------:R-:W-:Y:S01]  /*5240*/  UISETP.NE.U32.AND UP0, UPT, UR38, URZ, UPT ;  /* 0x000000ff2600728c */ /* 0x000fe2000bf05070 */
[----:B------:R-:W-:Y:S02]  /*5250*/  HFMA2 R0, -RZ, RZ, 0, 5.9604644775390625e-08 ;  /* 0x00000001ff007431 */ /* 0x000fe400000001ff */
[----:B------:R-:W-:Y:S01]  /*5260*/  IMAD.MOV.U32 R151, RZ, RZ, 0x1 ;  /* 0x00000001ff977424 */ /* 0x000fe200078e00ff */
[----:B------:R-:W-:Y:S06]  /*5270*/  UISETP.NE.AND.EX UP0, UPT, UR39, URZ, UPT, UP0 ;  /* 0x000000ff2700728c */ /* 0x000fec000bf05300 */
[----:B------:R-:W-:Y:S05]  /*5280*/  PLOP3.LUT P3, PT, PT, PT, UP0, 0x80, 0x8 ;  /* 0x000000000008781c */ /* 0x000fea0003f6f008 */
[----:B------:R-:W1:Y:S01]  /*5290*/  @UP0 LDCU.64 UR6, c[0x0][0x888] ;  /* 0x00011100ff0607ac */ /* 0x000e620008000a00 */
[----:B------:R-:W-:Y:S07]  /*52a0*/  @UP0 UIMAD UR4, UR36, UR44, URZ ;  /* 0x0000002c240402a4 */ /* 0x000fee000f8e02ff */
[----:B------:R-:W-:Y:S01]  /*52b0*/  @!P3 PRMT R151, R0, 0x7610, R151 ;  /* 0x000076100097b816 */ /* 0x000fe20000000097 */
[----:B-1----:R-:W-:Y:S03]  /*52c0*/  @UP0 UIMAD.WIDE UR6, UR4, 0x4, UR6 ;  /* 0x00000004040608a5 */ /* 0x002fe6000f8e0206 */
[----:B------:R-:W1:Y:S03]  /*52d0*/  @!UP0 LDCU UR4, c[0x0][0x880] ;  /* 0x00011000ff0487ac */ /* 0x000e660008000800 */
[----:B------:R-:W-:Y:S01]  /*52e0*/  IMAD.U32 R2, RZ, RZ, UR6 ;  /* 0x00000006ff027e24 */ /* 0x000fe2000f8e00ff */
[----:B------:R-:W-:Y:S05]  /*52f0*/  MOV R3, UR7 ;  /* 0x0000000700037c02 */ /* 0x000fea0008000f00 */
[----:B-----5:R2:W5:Y:S02]  /*5300*/  @P3 LDG.E R82, desc[UR46][R2.64] ;  /* 0x0000002e02523981 */ /* 0x020564000c1e1900 */
[----:B-12---:R-:W-:Y:S02]  /*5310*/  @!P3 IMAD.U32 R82, RZ, RZ, UR4 ;  /* 0x00000004ff52be24 */ /* 0x006fe4000f8e00ff */
.L_x_85:
[----:B------:R-:W-:Y:S05]  /*5320*/  @!P4 BRA `(.L_x_86) ;  /* 0x000000000020c947 */ /* 0x000fea0003800000 */
[----:B------:R-:W-:Y:S04]  /*5330*/  ISETP.NE.U32.AND P3, PT, R144, RZ, PT ;  /* 0x000000ff9000720c */ /* 0x000fe80003f65070 */
[----:B------:R-:W-:Y:S11]  /*5340*/  ISETP.NE.AND.EX P3, PT, R145, RZ, PT, P3 ;  /* 0x000000ff9100720c */ /* 0x000ff60003f65330 */
[----:B------:R-:W-:Y:S02]  /*5350*/  @!UPT UIADD3 URZ, UPT, UPT, URZ, URZ, URZ ;  /* 0x000000fffffff290 */ /* 0x000fe4000fffe0ff */
[----:B------:R-:W1:Y:S01]  /*5360*/  @P3 LDC.64 R2, c[0x0][0x8a8] ;  /* 0x00022a00ff023b82 */ /* 0x000e620000000a00 */
[----:B------:R-:W-:Y:S04]  /*5370*/  @P3 IMAD R0, R146, UR36, RZ ;  /* 0x0000002492003c24 */ /* 0x000fe8000f8e02ff */
[----:B-1----:R-:W-:Y:S05]  /*5380*/  @P3 IMAD.WIDE R2, R0, 0x4, R2 ;  /* 0x0000000400023825 */ /* 0x002fea00078e0202 */
[----:B-----5:R1:W5:Y:S02]  /*5390*/  @P3 LDG.E R78, desc[UR46][R2.64] ;  /* 0x0000002e024e3981 */ /* 0x020364000c1e1900 */
[----:B-1----:R-:W2:Y:S02]  /*53a0*/  @!P3 LDC R78, c[0x0][0x8a0] ;  /* 0x00022800ff4ebb82 */ /* 0x002ea40000000800 */
.L_x_86:
[----:B-----5:R-:W-:Y:S01]  /*53b0*/  ISETP.NE.AND P4, PT, R82, RZ, PT ;  /* 0x000000ff5200720c */ /* 0x020fe20003f85270 */
[----:B------:R-:W-:Y:S01]  /*53c0*/  BSSY B1, `(.L_x_87) ;  /* 0x0000048000017945 */ /* 0x000fe20003800000 */
[----:B------:R-:W-:Y:S01]  /*53d0*/  SEL R7, RZ, 0xffffffff, P2 ;  /* 0xffffffffff077807 */ /* 0x000fe20001000000 */
[----:B------:R-:W-:Y:S01]  /*53e0*/  IMAD.MOV.U32 R109, RZ, RZ, 0x1 ;  /* 0x00000001ff6d7424 */ /* 0x000fe200078e00ff */
[----:B------:R-:W-:Y:S01]  /*53f0*/  LOP3.LUT P3, RZ, R151, 0xff, RZ, 0xc0, !PT ;  /* 0x000000ff97ff7812 */ /* 0x000fe2000786c0ff */
[----:B------:R-:W-:Y:S01]  /*5400*/  IMAD R80, R76, 0x100, R79 ;  /* 0x000001004c507824 */ /* 0x000fe200078e024f */
[----:B------:R-:W-:Y:S02]  /*5410*/  @P1 SEL R0, RZ, 0xffffffff, P4 ;  /* 0xffffffffff001807 */ /* 0x000fe40002000000 */
[----:B------:R-:W-:Y:S02]  /*5420*/  CS2R R98, SRZ ;  /* 0x0000000000627805 */ /* 0x000fe4000001ff00 */
[----:B------:R-:W-:Y:S02]  /*5430*/  LEA R3, R160, UR49, 0x3 ;  /* 0x00000031a0037c11 */ /* 0x000fe4000f8e18ff */
[----:B------:R-:W-:Y:S02]  /*5440*/  CS2R R96, SRZ ;  /* 0x0000000000607805 */ /* 0x000fe4000001ff00 */
[----:B------:R-:W-:Y:S02]  /*5450*/  @P0 SEL R0, R7, R0, !P3 ;  /* 0x0000000007000207 */ /* 0x000fe40005800000 */
[----:B------:R-:W-:Y:S02]  /*5460*/  CS2R R94, SRZ ;  /* 0x00000000005e7805 */ /* 0x000fe4000001ff00 */
[----:B------:R-:W-:Y:S02]  /*5470*/  LEA R108, R76, UR49, 0x3 ;  /* 0x000000314c6c7c11 */ /* 0x000fe4000f8e18ff */
[----:B------:R-:W-:Y:S02]  /*5480*/  CS2R R92, SRZ ;  /* 0x00000000005c7805 */ /* 0x000fe4000001ff00 */
[----:B------:R-:W-:Y:S02]  /*5490*/  @P1 LOP3.LUT R0, R0, 0x1, RZ, 0xc0, !PT ;  /* 0x0000000100001812 */ /* 0x000fe400078ec0ff */
[----:B------:R-:W-:Y:S02]  /*54a0*/  CS2R R90, SRZ ;  /* 0x00000000005a7805 */ /* 0x000fe4000001ff00 */
[----:B------:R-:W-:Y:S02]  /*54b0*/  SHF.L.U32 R5, R162, 0x1f, RZ ;  /* 0x0000001fa2057819 */ /* 0x000fe400000006ff */
[----:B------:R-:W-:Y:S02]  /*54c0*/  CS2R R88, SRZ ;  /* 0x0000000000587805 */ /* 0x000fe4000001ff00 */
[----:B------:R-:W-:Y:S02]  /*54d0*/  ISETP.NE.U32.OR P6, PT, R0, 0x1, !P1 ;  /* 0x000000010000780c */ /* 0x000fe40004fc5470 */
[----:B------:R-:W-:Y:S02]  /*54e0*/  CS2R R102, SRZ ;  /* 0x0000000000667805 */ /* 0x000fe4000001ff00 */
[----:B------:R-:W-:Y:S02]  /*54f0*/  PLOP3.LUT P2, PT, PT, PT, UP1, 0x80, 0x8 ;  /* 0x000000000008781c */ /* 0x000fe40003f4f018 */
[----:B------:R-:W-:Y:S02]  /*5500*/  CS2R R100, SRZ ;  /* 0x0000000000647805 */ /* 0x000fe4000001ff00 */
[----:B------:R-:W-:Y:S02]  /*5510*/  SEL R0, RZ, 0xffffffff, P4 ;  /* 0xffffffffff007807 */ /* 0x000fe40002000000 */
[----:B------:R-:W-:Y:S03]  /*5520*/  P2R R117, PR, RZ, 0x40 ;  /* 0x00000040ff757803 */ /* 0x000fe60000000000 */
[----:B------:R-:W-:Y:S04]  /*5530*/  @P6 SHF.L.U32 R2, R159, 0x1f, RZ ;  /* 0x0000001f9f026819 */ /* 0x000fe800000006ff */
[----:B------:R-:W-:Y:S01]  /*5540*/  @P2 SEL R0, R7, R0, !P3 ;  /* 0x0000000007002207 */ /* 0x000fe20005800000 */
[----:B------:R-:W1:Y:S03]  /*5550*/  @P6 SYNCS.PHASECHK.TRANS64.TRYWAIT P1, [R3+URZ+0x30], R2 ;  /* 0x00003002030065a7 */ /* 0x000e6600080211ff */
[----:B------:R-:W-:Y:S04]  /*5560*/  LOP3.LUT R0, R0, 0x1, RZ, 0xc0, !PT ;  /* 0x0000000100007812 */ /* 0x000fe800078ec0ff */
[----:B------:R-:W-:Y:S04]  /*5570*/  ISETP.NE.U32.AND P5, PT, R0, 0x1, PT ;  /* 0x000000010000780c */ /* 0x000fe80003fa5070 */
[----:B------:R-:W-:Y:S01]  /*5580*/  P2R R110, PR, RZ, 0x20 ;  /* 0x00000020ff6e7803 */ /* 0x000fe20000000000 */
[----:B------:R3:W4:Y:S01]  /*5590*/  SYNCS.PHASECHK.TRANS64.TRYWAIT P0, [R108+URZ+0xa0], R5 ;  /* 0x0000a0056c0075a7 */ /* 0x00072200080011ff */
[----:B-1----:R-:W-:Y:S01]  /*55a0*/  @P6 SEL R109, RZ, 0x1, !P1 ;  /* 0x00000001ff6d6807 */ /* 0x002fe20004800000 */
[----:B---3--:R-:W-:Y:S06]  /*55b0*/  @!P6 BRA `(.L_x_88) ;  /* 0x0000000000a0e947 */ /* 0x008fec0003800000 */
[----:B------:R-:W-:Y:S01]  /*55c0*/  @P5 IMAD R7, R160, 0x2000, R153 ;  /* 0x00002000a0075824 */ /* 0x000fe200078e0299 */
[----:B------:R-:W-:Y:S01]  /*55d0*/  ISETP.NE.AND P1, PT, R109, RZ, PT ;  /* 0x000000ff6d00720c */ /* 0x000fe20003f25270 */
[----:B------:R-:W-:Y:S01]  /*55e0*/  BSSY B0, `(.L_x_89) ;  /* 0x0000011000007945 */ /* 0x000fe20003800000 */
[----:B------:R-:W-:Y:S01]  /*55f0*/  CS2R R102, SRZ ;  /* 0x0000000000667805 */ /* 0x000fe2000001ff00 */
[----:B------:R-:W-:Y:S01]  /*5600*/  @P5 VIADD R2, R7, UR49 ;  /* 0x0000003107025c36 */ /* 0x000fe20008000000 */
[----:B------:R-:W-:Y:S02]  /*5610*/  CS2R R100, SRZ ;  /* 0x0000000000647805 */ /* 0x000fe4000001ff00 */
[----:B------:R-:W-:Y:S02]  /*5620*/  CS2R R90, SRZ ;  /* 0x00000000005a7805 */ /* 0x000fe4000001ff00 */
[----:B------:R-:W-:Y:S01]  /*5630*/  CS2R R88, SRZ ;  /* 0x0000000000587805 */ /* 0x000fe2000001ff00 */
[--C-:B------:R-:W-:Y:S01]  /*5640*/  @P5 IMAD.IADD R6, R165, 0x1, R2.reuse ;  /* 0x00000001a5065824 */ /* 0x100fe200078e0202 */
[----:B------:R-:W-:Y:S01]  /*5650*/  CS2R R94, SRZ ;  /* 0x00000000005e7805 */ /* 0x000fe2000001ff00 */
[--C-:B------:R-:W-:Y:S01]  /*5660*/  @P5 IMAD.IADD R4, R164, 0x1, R2.reuse ;  /* 0x00000001a4045824 */ /* 0x100fe200078e0202 */
[----:B------:R-:W-:Y:S01]  /*5670*/  CS2R R92, SRZ ;  /* 0x00000000005c7805 */ /* 0x000fe2000001ff00 */
[----:B------:R-:W-:Y:S01]  /*5680*/  @P5 IMAD R2, R163, 0x10, R2 ;  /* 0x00000010a3025824 */ /* 0x000fe200078e0202 */
[----:B------:R-:W-:Y:S02]  /*5690*/  CS2R R98, SRZ ;  /* 0x0000000000627805 */ /* 0x000fe4000001ff00 */
[----:B------:R-:W-:Y:S01]  /*56a0*/  CS2R R96, SRZ ;  /* 0x0000000000607805 */ /* 0x000fe2000001ff00 */
[----:B------:R-:W-:Y:S06]  /*56b0*/  @P1 BRA `(.L_x_90) ;  /* 0x00000000000c1947 */ /* 0x000fec0003800000 */
[----:B------:R-:W-:Y:S04]  /*56c0*/  SHF.L.U32 R0, R159, 0x1f, RZ ;  /* 0x0000001f9f007819 */ /* 0x000fe800000006ff */
[----:B------:R-:W1:Y:S02]  /*56d0*/  SYNCS.PHASECHK.TRANS64.TRYWAIT P1, [R3+URZ+0x30], R0 ;  /* 0x00003000030075a7 */ /* 0x000e6400080211ff */
[----:B-1----:R-:W-:Y:S05]  /*56e0*/  @!P1 BRA `(.L_x_91) ;  /* 0x0000006000489947 */ /* 0x002fea0003800000 */
.L_x_90:
[----:B------:R-:W-:Y:S05]  /*56f0*/  BSYNC B0 ;  /* 0x0000000000007941 */ /* 0x000fea0003800000 */
.L_x_89:
[----:B------:R-:W-:Y:S01]  /*5700*/  ISETP.NE.AND P1, PT, R110, RZ, PT ;  /* 0x000000ff6e00720c */ /* 0x000fe20003f25270 */
[----:B-1----:R-:W-:Y:S02]  /*5710*/  VIADD R3, R3, 0x50 ;  /* 0x0000005003037836 */ /* 0x002fe40000000000 */
[----:B------:R-:W-:Y:S02]  /*5720*/  IMAD.U32 R0, RZ, RZ, UR37 ;  /* 0x00000025ff007e24 */ /* 0x000fe4000f8e00ff */
[----:B------:R-:W-:Y:S03]  /*5730*/  VIADD R160, R160, 0x1 ;  /* 0x00000001a0a07836 */ /* 0x000fe60000000000 */
[----:B------:R-:W-:Y:S05]  /*5740*/  PRMT R0, R0, 0x654, R3 ;  /* 0x0000065400007816 */ /* 0x000fea0000000003 */
[----:B------:R1:W3:Y:S04]  /*5750*/  @P1 LDS.128 R100, [R7+UR49+0x200] ;  /* 0x0002003107641984 */ /* 0x0002e80008000c00 */
[----:B------:R1:W1:Y:S04]  /*5760*/  @P1 LDS.128 R88, [R6+0x200] ;  /* 0x0002000006581984 */ /* 0x0002680000000c00 */
[----:B------:R1:W1:Y:S04]  /*5770*/  @P1 LDS.128 R92, [R4+0x200] ;  /* 0x00020000045c1984 */ /* 0x0002680000000c00 */
[----:B------:R1:W1:Y:S01]  /*5780*/  @P1 LDS.128 R96, [R2+0x200] ;  /* 0x0002000002601984 */ /* 0x0002620000000c00 */
[C---:B------:R-:W-:Y:S01]  /*5790*/  ISETP.NE.AND P1, PT, R160.reuse, 0x4, PT ;  /* 0x00000004a000780c */ /* 0x040fe20003f25270 */
[----:B------:R-:W-:Y:S01]  /*57a0*/  @!PT LDS RZ, [RZ] ;  /* 0x00000000fffff984 */ /* 0x000fe20000000800 */
[----:B------:R-:W-:Y:S01]  /*57b0*/  @!PT LDS RZ, [RZ] ;  /* 0x00000000fffff984 */ /* 0x000fe20000000800 */
[----:B------:R-:W-:Y:S01]  /*57c0*/  @!PT LDS RZ, [RZ] ;  /* 0x00000000fffff984 */ /* 0x000fe20000000800 */
[----:B------:R-:W-:Y:S01]  /*57d0*/  @!PT LDS RZ, [RZ] ;  /* 0x00000000fffff984 */ /* 0x000fe20000000800 */
[----:B------:R5:W-:Y:S06]  /*57e0*/  MEMBAR.ALL.CTA ;  /* 0x0000000000007992 */ /* 0x000bec0000008000 */
[----:B-----5:R-:W5:Y:S01]  /*57f0*/  FENCE.VIEW.ASYNC.S ;  /* 0x00000000000073c6 */ /* 0x020f620000000000 */
[----:B------:R-:W-:Y:S01]  /*5800*/  SEL R160, R160, RZ, P1 ;  /* 0x000000ffa0a07207 */ /* 0x000fe20000800000 */
[----:B-----5:R5:W-:Y:S02]  /*5810*/  SYNCS.ARRIVE.TRANS64.RED.A1T0 RZ, [R0+URZ], RZ ;  /* 0x000000ff00ff79a7 */ /* 0x020be400081004ff */
[----:B-----5:R-:W-:Y:S04]  /*5820*/  SEL R0, RZ, 0x1, P1 ;  /* 0x00000001ff007807 */ /* 0x020fe80000800000 */
[----:B---3--:R-:W-:Y:S02]  /*5830*/  LOP3.LUT R159, R159, R0, RZ, 0x3c, !PT ;  /* 0x000000009f9f7212 */ /* 0x008fe400078e3cff */
.L_x_88:
[----:B------:R-:W-:Y:S05]  /*5840*/  BSYNC B1 ;  /* 0x0000000000017941 */ /* 0x000fea0003800000 */
.L_x_87:
[----:B------:R-:W-:Y:S04]  /*5850*/  SHF.R.U32.HI R3, RZ, 0x15, R80 ;  /* 0x00000015ff037819 */ /* 0x000fe80000011650 */
[----:B------:R-:W-:Y:S01]  /*5860*/  LOP3.LUT P1, RZ, R3, 0x3, R154, 0x48, !PT ;  /* 0x0000000303ff7812 */ /* 0x000fe2000782489a */
[----:B------:R-:W-:Y:S01]  /*5870*/  @!UPT UIADD3 URZ, UPT, UPT, URZ, URZ, URZ ;  /* 0x000000fffffff290 */ /* 0x000fe2000fffe0ff */
[----:B----4-:R-:W-:Y:S11]  /*5880*/  @P0 BRA `(.L_x_92) ;  /* 0x0000000000080947 */ /* 0x010ff60003800000 */
[----:B------:R-:W3:Y:S02]  /*5890*/  SYNCS.PHASECHK.TRANS64.TRYWAIT P0, [R108+URZ+0xa0], R5 ;  /* 0x0000a0056c0075a7 */ /* 0x000ee400080011ff */
[----:B---3--:R-:W-:Y:S05]  /*58a0*/  @!P0 BRA `(.L_x_93) ;  /* 0x0000005c00ec8947 */ /* 0x008fea0003800000 */
.L_x_92:
[----:B------:R-:W-:Y:S05]  /*58b0*/  @!P1 BRA `(.L_x_94) ;  /* 0x0000000000409947 */ /* 0x000fea0003800000 */
[----:B------:R-:W3:Y:S01]  /*58c0*/  LDCU.64 UR8, c[0x4][0x78] ;  /* 0x01000f00ff0877ac */ /* 0x000ee20008000a00 */
[----:B------:R-:W-:Y:S01]  /*58d0*/  MOV R3, 0x0 ;  /* 0x0000000000037802 */ /* 0x000fe20000000f00 */
[----:B------:R-:W-:Y:S02]  /*58e0*/  HFMA2 R12, -RZ, RZ, 0, 5.9604644775390625e-08 ;  /* 0x00000001ff0c7431 */ /* 0x000fe400000001ff */
[----:B------:R-:W-:Y:S02]  /*58f0*/  IMAD.MOV.U32 R8, RZ, RZ, 0x192 ;  /* 0x00000192ff087424 */ /* 0x000fe400078e00ff */
[----:B------:R-:W-:Y:S01]  /*5900*/  IMAD.MOV.U32 R13, RZ, RZ, RZ ;  /* 0x000000ffff0d7224 */ /* 0x000fe200078e00ff */
[----:B------:R-:W4:Y:S01]  /*5910*/  LDCU.64 UR6, c[0x4][0x80] ;  /* 0x01001000ff0677ac */ /* 0x000f220008000a00 */
[----:B-1----:R-:W1:Y:S01]  /*5920*/  LDC.64 R2, c[0x4][R3] ;  /* 0x0100000003027b82 */ /* 0x002e620000000a00 */
[----:B------:R-:W5:Y:S01]  /*5930*/  LDCU.64 UR4, c[0x4][0x18] ;  /* 0x01000300ff0477ac */ /* 0x000f620008000a00 */
[----:B---3--:R-:W-:Y:S01]  /*5940*/  MOV R5, UR9 ;  /* 0x0000000900057c02 */ /* 0x008fe20008000f00 */
[----:B------:R-:W-:Y:S01]  /*5950*/  IMAD.U32 R4, RZ, RZ, UR8 ;  /* 0x00000008ff047e24 */ /* 0x000fe2000f8e00ff */
[----:B----4-:R-:W-:Y:S01]  /*5960*/  MOV R7, UR7 ;  /* 0x0000000700077c02 */ /* 0x010fe20008000f00 */
[----:B------:R-:W-:Y:S01]  /*5970*/  IMAD.U32 R6, RZ, RZ, UR6 ;  /* 0x00000006ff067e24 */ /* 0x000fe2000f8e00ff */
[----:B-----5:R-:W-:Y:S01]  /*5980*/  MOV R11, UR5 ;  /* 0x00000005000b7c02 */ /* 0x020fe20008000f00 */
[----:B------:R-:W-:Y:S02]  /*5990*/  IMAD.U32 R10, RZ, RZ, UR4 ;  /* 0x00000004ff0a7e24 */ /* 0x000fe4000f8e00ff */
[----:B------:R-:W-:Y:S07]  /*59a0*/  LEPC R20, `(.L_x_94) ;  /* 0x000000001014794e */ /* 0x000fee0000000000 */
[----:B-12---:R-:W-:Y:S05]  /*59b0*/  CALL.ABS.NOINC R2 ;  /* 0x0000000002007343 */ /* 0x006fea0003c00000 */
.L_x_94:
[----:B------:R-:W-:Y:S01]  /*59c0*/  SHF.L.U32 R83, R100, 0x10, RZ ;  /* 0x0000001064537819 */ /* 0x000fe200000006ff */
[----:B------:R-:W-:Y:S05]  /*59d0*/  WARPSYNC.ALL ;  /* 0x0000000000007948 */ /* 0x000fea0003800000 */
[----:B------:R-:W-:Y:S01]  /*59e0*/  R2UR UR4, R80 ;  /* 0x00000000500472ca */ /* 0x000fe200000e0000 */
[----:B------:R-:W-:Y:S01]  /*59f0*/  BSSY.RECONVERGENT B0, `(.L_x_95) ;  /* 0x0000121000007945 */ /* 0x000fe20003800200 */
[----:B------:R-:W-:Y:S02]  /*5a00*/  IADD3 R111, PT, PT, R153, UR49, RZ ;  /* 0x00000031996f7c10 */ /* 0x000fe4000fffe0ff */
[----:B------:R-:W-:Y:S02]  /*5a10*/  SHF.L.U32 R116, R163, 0x4, RZ ;  /* 0x00000004a3747819 */ /* 0x000fe400000006ff */
[-C--:B------:R-:W-:Y:S02]  /*5a20*/  IADD3 R172, PT, PT, R165, R111.reuse, RZ ;  /* 0x0000006fa5ac7210 */ /* 0x080fe40007ffe0ff */
[----:B------:R-:W-:Y:S02]  /*5a30*/  IADD3 R171, PT, PT, R164, R111, RZ ;  /* 0x0000006fa4ab7210 */ /* 0x000fe40007ffe0ff */
[----:B------:R-:W-:Y:S02]  /*5a40*/  IADD3 R170, PT, PT, R111, R116, RZ ;  /* 0x000000746faa7210 */ /* 0x000fe40007ffe0ff */
[C---:B------:R-:W-:Y:S01]  /*5a50*/  PRMT R81, R100.reuse, 0x8880, RZ ;  /* 0x0000888064517816 */ /* 0x040fe200000000ff */
[----:B-1-3--:R-:W2:Y:S01]  /*5a60*/  LDTM.x64 R4, tmem[UR4] ;  /* 0x00000004000479ee */ /* 0x00aea20008340000 */
[----:B------:R-:W-:Y:S02]  /*5a70*/  SHF.R.S32.HI R83, RZ, 0x18, R83 ;  /* 0x00000018ff537819 */ /* 0x000fe40000011453 */
[----:B------:R-:W-:Y:S02]  /*5a80*/  SHF.R.S32.HI R86, RZ, 0x18, R101 ;  /* 0x00000018ff567819 */ /* 0x000fe40000011465 */
[----:B------:R-:W-:Y:S02]  /*5a90*/  SHF.L.U32 R84, R100, 0x8, RZ ;  /* 0x0000000864547819 */ /* 0x000fe400000006ff */
[----:B------:R-:W-:Y:S02]  /*5aa0*/  SHF.L.U32 R85, R101, 0x8, RZ ;  /* 0x0000000865557819 */ /* 0x000fe400000006ff */
[----:B------:R-:W-:Y:S02]  /*5ab0*/  SHF.R.S32.HI R84, RZ, 0x18, R84 ;  /* 0x00000018ff547819 */ /* 0x000fe40000011454 */
[----:B------:R-:W-:Y:S02]  /*5ac0*/  SHF.R.S32.HI R85, RZ, 0x18, R85 ;  /* 0x00000018ff557819 */ /* 0x000fe40000011455 */
[----:B------:R-:W-:Y:S02]  /*5ad0*/  SHF.L.U32 R87, R98, 0x8, RZ ;  /* 0x0000000862577819 */ /* 0x000fe400000006ff */
[----:B------:R-:W-:Y:S02]  /*5ae0*/  ISETP.NE.AND P0, PT, R167, RZ, PT ;  /* 0x000000ffa700720c */ /* 0x000fe40003f05270 */
[----:B------:R-:W-:Y:S02]  /*5af0*/  SHF.R.S32.HI R87, RZ, 0x18, R87 ;  /* 0x00000018ff577819 */ /* 0x000fe40000011457 */
[----:B------:R-:W-:Y:S02]  /*5b00*/  ISETP.NE.AND P6, PT, R117, RZ, PT ;  /* 0x000000ff7500720c */ /* 0x000fe40003fc5270 */
[----:B------:R-:W-:Y:S01]  /*5b10*/  LEA R118, R160, UR49, 0x3 ;  /* 0x00000031a0767c11 */ /* 0x000fe2000f8e18ff */
[C---:B--2---:R-:W-:Y:S02]  /*5b20*/  IMAD R0, R78.reuse, R4, RZ ;  /* 0x000000044e007224 */ /* 0x044fe400078e02ff */
[C---:B------:R-:W-:Y:S02]  /*5b30*/  IMAD R2, R78.reuse, R5, RZ ;  /* 0x000000054e027224 */ /* 0x040fe400078e02ff */
[----:B------:R-:W-:Y:S02]  /*5b40*/  IMAD R3, R78, R6, RZ ;  /* 0x000000064e037224 */ /* 0x000fe400078e02ff */
[-C--:B------:R-:W-:Y:S01]  /*5b50*/  IMAD R0, R81, R82.reuse, R0 ;  /* 0x0000005251007224 */ /* 0x080fe200078e0200 */
[----:B------:R-:W-:Y:S01]  /*5b60*/  SHF.R.S32.HI R81, RZ, 0x18, R100 ;  /* 0x00000018ff517819 */ /* 0x000fe20000011464 */
[-C--:B------:R-:W-:Y:S01]  /*5b70*/  IMAD R2, R83, R82.reuse, R2 ;  /* 0x0000005253027224 */ /* 0x080fe200078e0202 */
[C---:B------:R-:W-:Y:S01]  /*5b80*/  PRMT R83, R101.reuse, 0x8880, RZ ;  /* 0x0000888065537816 */ /* 0x040fe200000000ff */
[----:B------:R-:W-:Y:S01]  /*5b90*/  IMAD R3, R84, R82, R3 ;  /* 0x0000005254037224 */ /* 0x000fe200078e0203 */
[----:B------:R-:W-:Y:S01]  /*5ba0*/  SHF.L.U32 R84, R101, 0x10, RZ ;  /* 0x0000001065547819 */ /* 0x000fe200000006ff */
[C---:B------:R-:W-:Y:S01]  /*5bb0*/  IMAD R7, R78.reuse, R7, RZ ;  /* 0x000000074e077224 */ /* 0x040fe200078e02ff */
[----:B------:R-:W-:Y:S01]  /*5bc0*/  @P6 SHF.L.U32 R119, R159, 0x1f, RZ ;  /* 0x0000001f9f776819 */ /* 0x000fe200000006ff */
[C---:B------:R-:W-:Y:S01]  /*5bd0*/  IMAD R4, R78.reuse, R8, RZ ;  /* 0x000000084e047224 */ /* 0x040fe200078e02ff */
[----:B------:R-:W-:Y:S01]  /*5be0*/  SHF.R.S32.HI R84, RZ, 0x18, R84 ;  /* 0x00000018ff547819 */ /* 0x000fe20000011454 */
[----:B------:R-:W-:Y:S02]  /*5bf0*/  IMAD R5, R78, R9, RZ ;  /* 0x000000094e057224 */ /* 0x000fe400078e02ff */
[----:B------:R-:W-:Y:S01]  /*5c00*/  IMAD R7, R81, R82, R7 ;  /* 0x0000005251077224 */ /* 0x000fe200078e0207 */
[----:B------:R-:W-:Y:S01]  /*5c10*/  PRMT R81, R102, 0x8880, RZ ;  /* 0x0000888066517816 */ /* 0x000fe200000000ff */
[----:B------:R-:W-:Y:S02]  /*5c20*/  IMAD R6, R78, R10, RZ ;  /* 0x0000000a4e067224 */ /* 0x000fe400078e02ff */
[-C--:B------:R-:W-:Y:S01]  /*5c30*/  IMAD R4, R83, R82.reuse, R4 ;  /* 0x0000005253047224 */ /* 0x080fe200078e0204 */
[----:B------:R-:W-:Y:S01]  /*5c40*/  I2IP.S8.S32.SAT R105, R7, R3, RZ ;  /* 0x0000000307697239 */ /* 0x000fe200000014ff */
[----:B------:R-:W-:Y:S01]  /*5c50*/  IMAD R5, R84, R82, R5 ;  /* 0x0000005254057224 */ /* 0x000fe200078e0205 */
[----:B------:R-:W-:Y:S01]  /*5c60*/  SHF.L.U32 R83, R102, 0x10, RZ ;  /* 0x0000001066537819 */ /* 0x000fe200000006ff */
[----:B------:R-:W-:Y:S01]  /*5c70*/  IMAD R11, R78, R11, RZ ;  /* 0x0000000b4e0b7224 */ /* 0x000fe200078e02ff */
[----:B------:R-:W-:Y:S01]  /*5c80*/  I2IP.S8.S32.SAT R104, R2, R0, R105 ;  /* 0x0000000002687239 */ /* 0x000fe20000001469 */
[----:B------:R-:W-:Y:S01]  /*5c90*/  IMAD R6, R85, R82, R6 ;  /* 0x0000005255067224 */ /* 0x000fe200078e0206 */
[----:B------:R-:W-:Y:S01]  /*5ca0*/  SHF.R.S32.HI R83, RZ, 0x18, R83 ;  /* 0x00000018ff537819 */ /* 0x000fe20000011453 */
[----:B------:R-:W-:Y:S01]  /*5cb0*/  IMAD R8, R78, R12, RZ ;  /* 0x0000000c4e087224 */ /* 0x000fe200078e02ff */
[----:B------:R-:W-:Y:S01]  /*5cc0*/  SHF.L.U32 R85, R102, 0x8, RZ ;  /* 0x0000000866557819 */ /* 0x000fe200000006ff */
[----:B------:R-:W-:Y:S02]  /*5cd0*/  IMAD R9, R78, R13, RZ ;  /* 0x0000000d4e097224 */ /* 0x000fe400078e02ff */
[----:B------:R-:W-:Y:S01]  /*5ce0*/  IMAD R11, R86, R82, R11 ;  /* 0x00000052560b7224 */ /* 0x000fe200078e020b */
[----:B------:R-:W-:Y:S01]  /*5cf0*/  SHF.R.S32.HI R85, RZ, 0x18, R85 ;  /* 0x00000018ff557819 */ /* 0x000fe20000011455 */
[C---:B------:R-:W-:Y:S01]  /*5d00*/  IMAD R10, R78.reuse, R14, RZ ;  /* 0x0000000e4e0a7224 */ /* 0x040fe200078e02ff */
[----:B------:R-:W-:Y:S01]  /*5d10*/  SHF.R.S32.HI R86, RZ, 0x18, R103 ;  /* 0x00000018ff567819 */ /* 0x000fe20000011467 */
[----:B------:R-:W-:Y:S01]  /*5d20*/  IMAD R8, R81, R82, R8 ;  /* 0x0000005251087224 */ /* 0x000fe200078e0208 */
[----:B------:R-:W-:Y:S01]  /*5d30*/  I2IP.S8.S32.SAT R106, R11, R6, RZ ;  /* 0x000000060b6a7239 */ /* 0x000fe200000014ff */
[----:B------:R-:W-:Y:S01]  /*5d40*/  IMAD R9, R83, R82, R9 ;  /* 0x0000005253097224 */ /* 0x000fe200078e0209 */
[C---:B------:R-:W-:Y:S01]  /*5d50*/  PRMT R83, R103.reuse, 0x8880, RZ ;  /* 0x0000888067537816 */ /* 0x040fe200000000ff */
[----:B------:R-:W-:Y:S01]  /*5d60*/  IMAD.U32 R84, R103, 0x10000, RZ ;  /* 0x0001000067547824 */ /* 0x000fe200078e00ff */
[----:B------:R-:W-:Y:S01]  /*5d70*/  I2IP.S8.S32.SAT R105, R5, R4, R106 ;  /* 0x0000000405697239 */ /* 0x000fe2000000146a */
[C---:B------:R-:W-:Y:S01]  /*5d80*/  IMAD R15, R78.reuse, R15, RZ ;  /* 0x0000000f4e0f7224 */ /* 0x040fe200078e02ff */
[----:B------:R-:W-:Y:S01]  /*5d90*/  SHF.R.S32.HI R81, RZ, 0x18, R102 ;  /* 0x00000018ff517819 */ /* 0x000fe20000011466 */
[----:B------:R-:W-:Y:S01]  /*5da0*/  IMAD R10, R85, R82, R10 ;  /* 0x00000052550a7224 */ /* 0x000fe200078e020a */
[----:B------:R-:W-:Y:S01]  /*5db0*/  SHF.R.S32.HI R84, RZ, 0x18, R84 ;  /* 0x00000018ff547819 */ /* 0x000fe20000011454 */
[C---:B------:R-:W-:Y:S01]  /*5dc0*/  IMAD R12, R78.reuse, R16, RZ ;  /* 0x000000104e0c7224 */ /* 0x040fe200078e02ff */
[----:B------:R-:W-:Y:S01]  /*5dd0*/  SHF.L.U32 R85, R103, 0x8, RZ ;  /* 0x0000000867557819 */ /* 0x000fe200000006ff */
[----:B------:R-:W-:Y:S02]  /*5de0*/  IMAD R13, R78, R17, RZ ;  /* 0x000000114e0d7224 */ /* 0x000fe400078e02ff */
[----:B------:R-:W-:Y:S01]  /*5df0*/  IMAD R15, R81, R82, R15 ;  /* 0x00000052510f7224 */ /* 0x000fe200078e020f */
[----:B------:R-:W-:Y:S01]  /*5e00*/  PRMT R81, R88, 0x8880, RZ ;  /* 0x0000888058517816 */ /* 0x000fe200000000ff */
[----:B------:R-:W-:Y:S01]  /*5e10*/  IMAD R14, R78, R18, RZ ;  /* 0x000000124e0e7224 */ /* 0x000fe200078e02ff */
[----:B------:R-:W-:Y:S01]  /*5e20*/  SHF.R.S32.HI R85, RZ, 0x18, R85 ;  /* 0x00000018ff557819 */ /* 0x000fe20000011455 */
[----:B------:R-:W-:Y:S01]  /*5e30*/  IMAD R12, R83, R82, R12 ;  /* 0x00000052530c7224 */ /* 0x000fe200078e020c */
[----:B------:R-:W-:Y:S01]  /*5e40*/  I2IP.S8.S32.SAT R106, R15, R10, RZ ;  /* 0x0000000a0f6a7239 */ /* 0x000fe200000014ff */
[----:B------:R-:W-:Y:S01]  /*5e50*/  IMAD R13, R84, R82, R13 ;  /* 0x00000052540d7224 */ /* 0x000fe200078e020d */
[----:B------:R-:W-:Y:S01]  /*5e60*/  SHF.L.U32 R83, R88, 0x10, RZ ;  /* 0x0000001058537819 */ /* 0x000fe200000006ff */
[C---:B------:R-:W-:Y:S01]  /*5e70*/  IMAD R19, R78.reuse, R19, RZ ;  /* 0x000000134e137224 */ /* 0x040fe200078e02ff */
[----:B------:R-:W-:Y:S01]  /*5e80*/  I2IP.S8.S32.SAT R106, R9, R8, R106 ;  /* 0x00000008096a7239 */ /* 0x000fe2000000146a */
[----:B------:R-:W-:Y:S01]  /*5e90*/  IMAD R14, R85, R82, R14 ;  /* 0x00000052550e7224 */ /* 0x000fe200078e020e */
[----:B------:R-:W-:Y:S01]  /*5ea0*/  SHF.R.S32.HI R83, RZ, 0x18, R83 ;  /* 0x00000018ff537819 */ /* 0x000fe20000011453 */
[C---:B------:R-:W-:Y:S01]  /*5eb0*/  IMAD R16, R78.reuse, R20, RZ ;  /* 0x000000144e107224 */ /* 0x040fe200078e02ff */
[----:B------:R-:W-:Y:S01]  /*5ec0*/  SHF.L.U32 R84, R89, 0x10, RZ ;  /* 0x0000001059547819 */ /* 0x000fe200000006ff */
[----:B------:R-:W-:Y:S01]  /*5ed0*/  IMAD R17, R78, R21, RZ ;  /* 0x000000154e117224 */ /* 0x000fe200078e02ff */
[----:B------:R-:W-:Y:S01]  /*5ee0*/  SHF.L.U32 R85, R88, 0x8, RZ ;  /* 0x0000000858557819 */ /* 0x000fe200000006ff */
[----:B------:R-:W-:Y:S01]  /*5ef0*/  IMAD R19, R86, R82, R19 ;  /* 0x0000005256137224 */ /* 0x000fe200078e0213 */
[----:B------:R-:W-:Y:S01]  /*5f00*/  SHF.R.S32.HI R84, RZ, 0x18, R84 ;  /* 0x00000018ff547819 */ /* 0x000fe20000011454 */
[C---:B------:R-:W-:Y:S01]  /*5f10*/  IMAD R18, R78.reuse, R22, RZ ;  /* 0x000000164e127224 */ /* 0x040fe200078e02ff */
[----:B------:R-:W-:Y:S01]  /*5f20*/  SHF.R.S32.HI R85, RZ, 0x18, R85 ;  /* 0x00000018ff557819 */ /* 0x000fe20000011455 */
[----:B------:R-:W-:Y:S01]  /*5f30*/  IMAD R16, R81, R82, R16 ;  /* 0x0000005251107224 */ /* 0x000fe200078e0210 */
[----:B------:R-:W-:Y:S01]  /*5f40*/  I2IP.S8.S32.SAT R107, R19, R14, RZ ;  /* 0x0000000e136b7239 */ /* 0x000fe200000014ff */
[-C--:B------:R-:W-:Y:S01]  /*5f50*/  IMAD R17, R83, R82.reuse, R17 ;  /* 0x0000005253117224 */ /* 0x080fe200078e0211 */
[----:B------:R-:W-:Y:S01]  /*5f60*/  PRMT R83, R89, 0x8880, RZ ;  /* 0x0000888059537816 */ /* 0x000fe200000000ff */
[C---:B------:R-:W-:Y:S01]  /*5f70*/  IMAD R23, R78.reuse, R23, RZ ;  /* 0x000000174e177224 */ /* 0x040fe200078e02ff */
[----:B------:R-:W-:Y:S01]  /*5f80*/  SHF.R.S32.HI R81, RZ, 0x18, R88 ;  /* 0x00000018ff517819 */ /* 0x000fe20000011458 */
[----:B------:R-:W-:Y:S01]  /*5f90*/  IMAD R18, R85, R82, R18 ;  /* 0x0000005255127224 */ /* 0x000fe200078e0212 */
[----:B------:R-:W-:Y:S01]  /*5fa0*/  SHF.L.U32 R85, R89, 0x8, RZ ;  /* 0x0000000859557819 */ /* 0x000fe200000006ff */
[C---:B------:R-:W-:Y:S01]  /*5fb0*/  IMAD R20, R78.reuse, R24, RZ ;  /* 0x000000184e147224 */ /* 0x040fe200078e02ff */
[----:B------:R-:W-:Y:S01]  /*5fc0*/  I2IP.S8.S32.SAT R107, R13, R12, R107 ;  /* 0x0000000c0d6b7239 */ /* 0x000fe2000000146b */
[----:B------:R-:W-:Y:S01]  /*5fd0*/  IMAD R21, R78, R25, RZ ;  /* 0x000000194e157224 */ /* 0x000fe200078e02ff */
[----:B------:R-:W-:Y:S01]  /*5fe0*/  SHF.R.S32.HI R85, RZ, 0x18, R85 ;  /* 0x00000018ff557819 */ /* 0x000fe20000011455 */
[----:B------:R-:W-:Y:S01]  /*5ff0*/  IMAD R23, R81, R82, R23 ;  /* 0x0000005251177224 */ /* 0x000fe200078e0217 */
[----:B------:R-:W-:Y:S01]  /*6000*/  PRMT R81, R90, 0x8880, RZ ;  /* 0x000088805a517816 */ /* 0x000fe200000000ff */
[----:B------:R-:W-:Y:S01]  /*6010*/  IMAD R22, R78, R26, RZ ;  /* 0x0000001a4e167224 */ /* 0x000fe200078e02ff */
[----:B------:R1:W-:Y:S01]  /*6020*/  STS.128 [R153+UR49+0x8200], R104 ;  /* 0x0082006899007988 */ /* 0x0003e20008000c31 */
[----:B------:R-:W-:Y:S01]  /*6030*/  IMAD R20, R83, R82, R20 ;  /* 0x0000005253147224 */ /* 0x000fe200078e0214 */
[----:B------:R-:W-:Y:S01]  /*6040*/  I2IP.S8.S32.SAT R112, R23, R18, RZ ;  /* 0x0000001217707239 */ /* 0x000fe200000014ff */
[----:B------:R-:W-:Y:S01]  /*6050*/  IMAD R21, R84, R82, R21 ;  /* 0x0000005254157224 */ /* 0x000fe200078e0215 */
[----:B------:R-:W-:Y:S01]  /*6060*/  SHF.R.S32.HI R86, RZ, 0x18, R89 ;  /* 0x00000018ff567819 */ /* 0x000fe20000011459 */
[----:B------:R-:W-:Y:S01]  /*6070*/  IMAD.U32 R83, R90, 0x10000, RZ ;  /* 0x000100005a537824 */ /* 0x000fe200078e00ff */
[----:B------:R-:W-:Y:S01]  /*6080*/  I2IP.S8.S32.SAT R112, R17, R16, R112 ;  /* 0x0000001011707239 */ /* 0x000fe20000001470 */
[----:B------:R-:W-:Y:S01]  /*6090*/  IMAD R27, R78, R27, RZ ;  /* 0x0000001b4e1b7224 */ /* 0x000fe200078e02ff */
[----:B------:R-:W-:Y:S01]  /*60a0*/  SHF.L.U32 R84, R91, 0x10, RZ ;  /* 0x000000105b547819 */ /* 0x000fe200000006ff */
[----:B------:R-:W-:Y:S01]  /*60b0*/  IMAD R22, R85, R82, R22 ;  /* 0x0000005255167224 */ /* 0x000fe200078e0216 */
[----:B------:R-:W-:Y:S01]  /*60c0*/  SHF.L.U32 R85, R90, 0x8, RZ ;  /* 0x000000085a557819 */ /* 0x000fe200000006ff */
[C---:B------:R-:W-:Y:S01]  /*60d0*/  IMAD R24, R78.reuse, R28, RZ ;  /* 0x0000001c4e187224 */ /* 0x040fe200078e02ff */
[----:B------:R-:W-:Y:S01]  /*60e0*/  SHF.R.S32.HI R83, RZ, 0x18, R83 ;  /* 0x00000018ff537819 */ /* 0x000fe20000011453 */
[----:B------:R-:W-:Y:S01]  /*60f0*/  IMAD R25, R78, R29, RZ ;  /* 0x0000001d4e197224 */ /* 0x000fe200078e02ff */
[----:B------:R-:W-:Y:S01]  /*6100*/  SHF.R.S32.HI R84, RZ, 0x18, R84 ;  /* 0x00000018ff547819 */ /* 0x000fe20000011454 */
[----:B------:R-:W-:Y:S01]  /*6110*/  IMAD R27, R86, R82, R27 ;  /* 0x00000052561b7224 */ /* 0x000fe200078e021b */
[----:B------:R-:W-:Y:S01]  /*6120*/  SHF.R.S32.HI R85, RZ, 0x18, R85 ;  /* 0x00000018ff557819 */ /* 0x000fe20000011455 */
[C---:B------:R-:W-:Y:S01]  /*6130*/  IMAD R26, R78.reuse, R30, RZ ;  /* 0x0000001e4e1a7224 */ /* 0x040fe200078e02ff */
[----:B------:R-:W-:Y:S01]  /*6140*/  SHF.R.S32.HI R86, RZ, 0x18, R91 ;  /* 0x00000018ff567819 */ /* 0x000fe2000001145b */
[----:B------:R-:W-:Y:S01]  /*6150*/  IMAD R24, R81, R82, R24 ;  /* 0x0000005251187224 */ /* 0x000fe200078e0218 */
[----:B------:R-:W-:Y:S01]  /*6160*/  I2IP.S8.S32.SAT R113, R27, R22, RZ ;  /* 0x000000161b717239 */ /* 0x000fe200000014ff */
[----:B------:R-:W-:Y:S01]  /*6170*/  IMAD R25, R83, R82, R25 ;  /* 0x0000005253197224 */ /* 0x000fe200078e0219 */
[----:B------:R-:W-:Y:S01]  /*6180*/  SHF.R.S32.HI R81, RZ, 0x18, R90 ;  /* 0x00000018ff517819 */ /* 0x000fe2000001145a */
[C---:B------:R-:W-:Y:S01]  /*6190*/  IMAD R31, R78.reuse, R31, RZ ;  /* 0x0000001f4e1f7224 */ /* 0x040fe200078e02ff */
[----:B------:R-:W-:Y:S01]  /*61a0*/  I2IP.S8.S32.SAT R113, R21, R20, R113 ;  /* 0x0000001415717239 */ /* 0x000fe20000001471 */
[----:B------:R-:W-:Y:S01]  /*61b0*/  IMAD R26, R85, R82, R26 ;  /* 0x00000052551a7224 */ /* 0x000fe200078e021a */
[C---:B------:R-:W-:Y:S01]  /*61c0*/  PRMT R83, R91.reuse, 0x8880, RZ ;  /* 0x000088805b537816 */ /* 0x040fe200000000ff */
[C---:B------:R-:W-:Y:S01]  /*61d0*/  IMAD R28, R78.reuse, R32, RZ ;  /* 0x000000204e1c7224 */ /* 0x040fe200078e02ff */
[----:B------:R-:W-:Y:S01]  /*61e0*/  SHF.L.U32 R85, R91, 0x8, RZ ;  /* 0x000000085b557819 */ /* 0x000fe200000006ff */
[C---:B------:R-:W-:Y:S02]  /*61f0*/  IMAD R29, R78.reuse, R33, RZ ;  /* 0x000000214e1d7224 */ /* 0x040fe400078e02ff */
[----:B------:R-:W-:Y:S01]  /*6200*/  IMAD R31, R81, R82, R31 ;  /* 0x00000052511f7224 */ /* 0x000fe200078e021f */
[----:B------:R-:W-:Y:S01]  /*6210*/  SHF.R.S32.HI R85, RZ, 0x18, R85 ;  /* 0x00000018ff557819 */ /* 0x000fe20000011455 */
[----:B------:R-:W-:Y:S01]  /*6220*/  IMAD R30, R78, R34, RZ ;  /* 0x000000224e1e7224 */ /* 0x000fe200078e02ff */
[----:B------:R-:W-:Y:S01]  /*6230*/  PRMT R81, R92, 0x8880, RZ ;  /* 0x000088805c517816 */ /* 0x000fe200000000ff */
[----:B------:R-:W-:Y:S01]  /*6240*/  IMAD R28, R83, R82, R28 ;  /* 0x00000052531c7224 */ /* 0x000fe200078e021c */
[----:B------:R-:W-:Y:S01]  /*6250*/  I2IP.S8.S32.SAT R114, R31, R26, RZ ;  /* 0x0000001a1f727239 */ /* 0x000fe200000014ff */
[----:B------:R-:W-:Y:S01]  /*6260*/  IMAD R29, R84, R82, R29 ;  /* 0x00000052541d7224 */ /* 0x000fe200078e021d */
[----:B------:R-:W-:Y:S01]  /*6270*/  SHF.L.U32 R83, R92, 0x10, RZ ;  /* 0x000000105c537819 */ /* 0x000fe200000006ff */
[----:B------:R-:W-:Y:S01]  /*6280*/  IMAD R35, R78, R35, RZ ;  /* 0x000000234e237224 */ /* 0x000fe200078e02ff */
[----:B------:R-:W-:Y:S01]  /*6290*/  I2IP.S8.S32.SAT R114, R25, R24, R114 ;  /* 0x0000001819727239 */ /* 0x000fe20000001472 */
[----:B------:R-:W-:Y:S01]  /*62a0*/  IMAD R30, R85, R82, R30 ;  /* 0x00000052551e7224 */ /* 0x000fe200078e021e */
[----:B------:R-:W-:Y:S01]  /*62b0*/  SHF.L.U32 R85, R92, 0x8, RZ ;  /* 0x000000085c557819 */ /* 0x000fe200000006ff */
[C---:B------:R-:W-:Y:S01]  /*62c0*/  IMAD R32, R78.reuse, R36, RZ ;  /* 0x000000244e207224 */ /* 0x040fe200078e02ff */
[----:B------:R-:W-:Y:S01]  /*62d0*/  SHF.R.S32.HI R83, RZ, 0x18, R83 ;  /* 0x00000018ff537819 */ /* 0x000fe20000011453 */
[----:B------:R-:W-:Y:S01]  /*62e0*/  IMAD R33, R78, R37, RZ ;  /* 0x000000254e217224 */ /* 0x000fe200078e02ff */
[----:B------:R-:W-:Y:S01]  /*62f0*/  SHF.R.S32.HI R85, RZ, 0x18, R85 ;  /* 0x00000018ff557819 */ /* 0x000fe20000011455 */
[----:B------:R-:W-:Y:S01]  /*6300*/  IMAD R35, R86, R82, R35 ;  /* 0x0000005256237224 */ /* 0x000fe200078e0223 */
[----:B------:R-:W-:Y:S01]  /*6310*/  PRMT R84, R93, 0x8880, RZ ;  /* 0x000088805d547816 */ /* 0x000fe200000000ff */
[----:B------:R-:W-:Y:S01]  /*6320*/  IMAD R34, R78, R38, RZ ;  /* 0x000000264e227224 */ /* 0x000fe200078e02ff */
[----:B------:R-:W-:Y:S01]  /*6330*/  SHF.L.U32 R86, R96, 0x10, RZ ;  /* 0x0000001060567819 */ /* 0x000fe200000006ff */
[----:B------:R-:W-:Y:S01]  /*6340*/  IMAD R32, R81, R82, R32 ;  /* 0x0000005251207224 */ /* 0x000fe200078e0220 */
[----:B------:R-:W-:Y:S01]  /*6350*/  SHF.R.S32.HI R81, RZ, 0x18, R92 ;  /* 0x00000018ff517819 */ /* 0x000fe2000001145c */
[C---:B------:R-:W-:Y:S01]  /*6360*/  IMAD R39, R78.reuse, R39, RZ ;  /* 0x000000274e277224 */ /* 0x040fe200078e02ff */
[----:B------:R-:W-:Y:S01]  /*6370*/  I2IP.S8.S32.SAT R115, R35, R30, RZ ;  /* 0x0000001e23737239 */ /* 0x000fe200000014ff */
[-C--:B------:R-:W-:Y:S02]  /*6380*/  IMAD R33, R83, R82.reuse, R33 ;  /* 0x0000005253217224 */ /* 0x080fe400078e0221 */
[----:B------:R-:W-:Y:S01]  /*6390*/  IMAD R34, R85, R82, R34 ;  /* 0x0000005255227224 */ /* 0x000fe200078e0222 */
[----:B------:R-:W-:Y:S01]  /*63a0*/  I2IP.S8.S32.SAT R115, R29, R28, R115 ;  /* 0x0000001c1d737239 */ /* 0x000fe20000001473 */
[C---:B------:R-:W-:Y:S01]  /*63b0*/  IMAD.U32 R83, R93.reuse, 0x10000, RZ ;  /* 0x000100005d537824 */ /* 0x040fe200078e00ff */
[----:B------:R-:W-:Y:S01]  /*63c0*/  SHF.L.U32 R85, R93, 0x8, RZ ;  /* 0x000000085d557819 */ /* 0x000fe200000006ff */
[----:B------:R-:W-:Y:S01]  /*63d0*/  IMAD R39, R81, R82, R39 ;  /* 0x0000005251277224 */ /* 0x000fe200078e0227 */
[----:B------:R-:W-:Y:S01]  /*63e0*/  MOV R81, R84 ;  /* 0x0000005400517202 */ /* 0x000fe20000000f00 */
[C---:B------:R-:W-:Y:S01]  /*63f0*/  IMAD R36, R78.reuse, R40, RZ ;  /* 0x000000284e247224 */ /* 0x040fe200078e02ff */
[----:B------:R-:W-:Y:S01]  /*6400*/  SHF.R.S32.HI R83, RZ, 0x18, R83 ;  /* 0x00000018ff537819 */ /* 0x000fe20000011453 */
[C---:B------:R-:W-:Y:S01]  /*6410*/  IMAD R37, R78.reuse, R41, RZ ;  /* 0x000000294e257224 */ /* 0x040fe200078e02ff */
[----:B------:R-:W-:Y:S01]  /*6420*/  SHF.R.S32.HI R85, RZ, 0x18, R85 ;  /* 0x00000018ff557819 */ /* 0x000fe20000011455 */
[C---:B------:R-:W-:Y:S01]  /*6430*/  IMAD R38, R78.reuse, R42, RZ ;  /* 0x0000002a4e267224 */ /* 0x040fe200078e02ff */
[----:B------:R1:W-:Y:S01]  /*6440*/  STS.128 [R172+0x8200], R112 ;  /* 0x00820070ac007388 */ /* 0x0003e20000000c00 */
[----:B------:R-:W-:Y:S01]  /*6450*/  IMAD R36, R81, R82, R36 ;  /* 0x0000005251247224 */ /* 0x000fe200078e0224 */
[----:B------:R-:W-:Y:S01]  /*6460*/  I2IP.S8.S32.SAT R120, R39, R34, RZ ;  /* 0x0000002227787239 */ /* 0x000fe200000014ff */
[-C--:B------:R-:W-:Y:S01]  /*6470*/  IMAD R37, R83, R82.reuse, R37 ;  /* 0x0000005253257224 */ /* 0x080fe200078e0225 */
[----:B------:R-:W-:Y:S01]  /*6480*/  SHF.R.S32.HI R84, RZ, 0x18, R93 ;  /* 0x00000018ff547819 */ /* 0x000fe2000001145d */
[----:B------:R-:W-:Y:S01]  /*6490*/  IMAD R43, R78, R43, RZ ;  /* 0x0000002b4e2b7224 */ /* 0x000fe200078e02ff */
[C---:B------:R-:W-:Y:S01]  /*64a0*/  SHF.L.U32 R83, R94.reuse, 0x10, RZ ;  /* 0x000000105e537819 */ /* 0x040fe200000006ff */
[----:B------:R-:W-:Y:S01]  /*64b0*/  IMAD R38, R85, R82, R38 ;  /* 0x0000005255267224 */ /* 0x000fe200078e0226 */
[----:B------:R-:W-:Y:S01]  /*64c0*/  PRMT R81, R94, 0x8880, RZ ;  /* 0x000088805e517816 */ /* 0x000fe200000000ff */
[----:B------:R-:W-:Y:S01]  /*64d0*/  IMAD R40, R78, R44, RZ ;  /* 0x0000002c4e287224 */ /* 0x000fe200078e02ff */
[----:B------:R-:W-:Y:S01]  /*64e0*/  SHF.L.U32 R85, R94, 0x8, RZ ;  /* 0x000000085e557819 */ /* 0x000fe200000006ff */
[----:B------:R-:W-:Y:S01]  /*64f0*/  IMAD R41, R78, R45, RZ ;  /* 0x0000002d4e297224 */ /* 0x000fe200078e02ff */
[----:B------:R-:W-:Y:S01]  /*6500*/  SHF.R.S32.HI R83, RZ, 0x18, R83 ;  /* 0x00000018ff537819 */ /* 0x000fe20000011453 */
[----:B------:R-:W-:Y:S01]  /*6510*/  IMAD R43, R84, R82, R43 ;  /* 0x00000052542b7224 */ /* 0x000fe200078e022b */
[----:B------:R-:W-:Y:S01]  /*6520*/  SHF.R.S32.HI R85, RZ, 0x18, R85 ;  /* 0x00000018ff557819 */ /* 0x000fe20000011455 */
[C---:B------:R-:W-:Y:S01]  /*6530*/  IMAD R42, R78.reuse, R46, RZ ;  /* 0x0000002e4e2a7224 */ /* 0x040fe200078e02ff */
[----:B------:R-:W-:Y:S01]  /*6540*/  I2IP.S8.S32.SAT R120, R33, R32, R120 ;  /* 0x0000002021787239 */ /* 0x000fe20000001478 */
[----:B------:R-:W-:Y:S01]  /*6550*/  IMAD R40, R81, R82, R40 ;  /* 0x0000005251287224 */ /* 0x000fe200078e0228 */
[----:B------:R-:W-:Y:S01]  /*6560*/  SHF.R.S32.HI R84, RZ, 0x18, R94 ;  /* 0x00000018ff547819 */ /* 0x000fe2000001145e */
[----:B------:R-:W-:Y:S01]  /*6570*/  IMAD R47, R78, R47, RZ ;  /* 0x0000002f4e2f7224 */ /* 0x000fe200078e02ff */
[----:B------:R-:W-:Y:S01]  /*6580*/  I2IP.S8.S32.SAT R121, R43, R38, RZ ;  /* 0x000000262b797239 */ /* 0x000fe200000014ff */
[-C--:B------:R-:W-:Y:S01]  /*6590*/  IMAD R41, R83, R82.reuse, R41 ;  /* 0x0000005253297224 */ /* 0x080fe200078e0229 */
[----:B------:R-:W-:Y:S01]  /*65a0*/  PRMT R81, R95, 0x8880, RZ ;  /* 0x000088805f517816 */ /* 0x000fe200000000ff */
[-C--:B------:R-:W-:Y:S01]  /*65b0*/  IMAD R42, R85, R82.reuse, R42 ;  /* 0x00000052552a7224 */ /* 0x080fe200078e022a */
[----:B------:R-:W-:Y:S01]  /*65c0*/  SHF.L.U32 R83, R95, 0x10, RZ ;  /* 0x000000105f537819 */ /* 0x000fe200000006ff */
[----:B------:R-:W-:Y:S01]  /*65d0*/  IMAD R47, R84, R82, R47 ;  /* 0x00000052542f7224 */ /* 0x000fe200078e022f */
[----:B------:R-:W-:Y:S01]  /*65e0*/  I2IP.S8.S32.SAT R121, R37, R36, R121 ;  /* 0x0000002425797239 */ /* 0x000fe20000001479 */
[C---:B------:R-:W-:Y:S01]  /*65f0*/  IMAD R44, R78.reuse, R48, RZ ;  /* 0x000000304e2c7224 */ /* 0x040fe200078e02ff */
[----:B------:R-:W-:Y:S01]  /*6600*/  SHF.R.S32.HI R83, RZ, 0x18, R83 ;  /* 0x00000018ff537819 */ /* 0x000fe20000011453 */
[----:B------:R-:W-:Y:S01]  /*6610*/  IMAD.SHL.U32 R84, R95, 0x100, RZ ;  /* 0x000001005f547824 */ /* 0x000fe200078e00ff */
[----:B------:R-:W-:Y:S01]  /*6620*/  I2IP.S8.S32.SAT R122, R47, R42, RZ ;  /* 0x0000002a2f7a7239 */ /* 0x000fe200000014ff */
[----:B------:R-:W-:Y:S01]  /*6630*/  IMAD R45, R78, R49, RZ ;  /* 0x000000314e2d7224 */ /* 0x000fe200078e02ff */
[----:B------:R-:W-:Y:S01]  /*6640*/  PRMT R85, R96, 0x8880, RZ ;  /* 0x0000888060557816 */ /* 0x000fe200000000ff */
[----:B------:R-:W-:Y:S01]  /*6650*/  IMAD R44, R81, R82, R44 ;  /* 0x00000052512c7224 */ /* 0x000fe200078e022c */
[----:B------:R-:W-:Y:S01]  /*6660*/  SHF.R.S32.HI R81, RZ, 0x18, R84 ;  /* 0x00000018ff517819 */ /* 0x000fe20000011454 */
[C---:B------:R-:W-:Y:S01]  /*6670*/  IMAD R46, R78.reuse, R50, RZ ;  /* 0x000000324e2e7224 */ /* 0x040fe200078e02ff */
[----:B------:R-:W-:Y:S01]  /*6680*/  I2IP.S8.S32.SAT R122, R41, R40, R122 ;  /* 0x00000028297a7239 */ /* 0x000fe2000000147a */
[----:B------:R-:W-:Y:S01]  /*6690*/  IMAD R45, R83, R82, R45 ;  /* 0x00000052532d7224 */ /* 0x000fe200078e022d */
[----:B------:R-:W-:Y:S01]  /*66a0*/  SHF.R.S32.HI R83, RZ, 0x18, R95 ;  /* 0x00000018ff537819 */ /* 0x000fe2000001145f */
[----:B------:R-:W-:Y:S01]  /*66b0*/  IMAD R51, R78, R51, RZ ;  /* 0x000000334e337224 */ /* 0x000fe200078e02ff */
[----:B------:R-:W-:Y:S01]  /*66c0*/  SHF.L.U32 R84, R96, 0x8, RZ ;  /* 0x0000000860547819 */ /* 0x000fe200000006ff */
[C---:B------:R-:W-:Y:S02]  /*66d0*/  IMAD R48, R78.reuse, R52, RZ ;  /* 0x000000344e307224 */ /* 0x040fe400078e02ff */
[-C--:B------:R-:W-:Y:S01]  /*66e0*/  IMAD R46, R81, R82.reuse, R46 ;  /* 0x00000052512e7224 */ /* 0x080fe200078e022e */
[----:B------:R-:W-:Y:S01]  /*66f0*/  SHF.R.S32.HI R81, RZ, 0x18, R86 ;  /* 0x00000018ff517819 */ /* 0x000fe20000011456 */
[C---:B------:R-:W-:Y:S01]  /*6700*/  IMAD R49, R78.reuse, R53, RZ ;  /* 0x000000354e317224 */ /* 0x040fe200078e02ff */
[----:B------:R-:W-:Y:S01]  /*6710*/  SHF.R.S32.HI R86, RZ, 0x18, R99 ;  /* 0x00000018ff567819 */ /* 0x000fe20000011463 */
[----:B------:R-:W-:Y:S01]  /*6720*/  IMAD R51, R83, R82, R51 ;  /* 0x0000005253337224 */ /* 0x000fe200078e0233 */
[----:B------:R-:W-:Y:S01]  /*6730*/  SHF.R.S32.HI R83, RZ, 0x18, R84 ;  /* 0x00000018ff537819 */ /* 0x000fe20000011454 */
[C---:B------:R-:W-:Y:S01]  /*6740*/  IMAD R50, R78.reuse, R54, RZ ;  /* 0x000000364e327224 */ /* 0x040fe200078e02ff */
[----:B------:R-:W-:Y:S01]  /*6750*/  SHF.R.S32.HI R84, RZ, 0x18, R96 ;  /* 0x00000018ff547819 */ /* 0x000fe20000011460 */
[----:B------:R-:W-:Y:S01]  /*6760*/  IMAD R48, R85, R82, R48 ;  /* 0x0000005255307224 */ /* 0x000fe200078e0230 */
[----:B------:R-:W-:Y:S01]  /*6770*/  I2IP.S8.S32.SAT R123, R51, R46, RZ ;  /* 0x0000002e337b7239 */ /* 0x000fe200000014ff */
[C---:B------:R-:W-:Y:S01]  /*6780*/  IMAD R55, R78.reuse, R55, RZ ;  /* 0x000000374e377224 */ /* 0x040fe200078e02ff */
[----:B------:R-:W-:Y:S01]  /*6790*/  SHF.L.U32 R85, R97, 0x10, RZ ;  /* 0x0000001061557819 */ /* 0x000fe200000006ff */
[----:B------:R-:W-:Y:S01]  /*67a0*/  IMAD R49, R81, R82, R49 ;  /* 0x0000005251317224 */ /* 0x000fe200078e0231 */
[----:B------:R-:W-:Y:S01]  /*67b0*/  PRMT R81, R97, 0x8880, RZ ;  /* 0x0000888061517816 */ /* 0x000fe200000000ff */
[----:B------:R-:W-:Y:S01]  /*67c0*/  IMAD R52, R78, R56, RZ ;  /* 0x000000384e347224 */ /* 0x000fe200078e02ff */
[----:B------:R-:W-:Y:S01]  /*67d0*/  I2IP.S8.S32.SAT R123, R45, R44, R123 ;  /* 0x0000002c2d7b7239 */ /* 0x000fe2000000147b */
[-C--:B------:R-:W-:Y:S01]  /*67e0*/  IMAD R50, R83, R82.reuse, R50 ;  /* 0x0000005253327224 */ /* 0x080fe200078e0232 */
[----:B------:R-:W-:Y:S01]  /*67f0*/  SHF.R.S32.HI R83, RZ, 0x18, R85 ;  /* 0x00000018ff537819 */ /* 0x000fe20000011455 */
[-C--:B------:R-:W-:Y:S01]  /*6800*/  IMAD R55, R84, R82.reuse, R55 ;  /* 0x0000005254377224 */ /* 0x080fe200078e0237 */
[----:B------:R-:W-:Y:S01]  /*6810*/  PRMT R85, R98, 0x8880, RZ ;  /* 0x0000888062557816 */ /* 0x000fe200000000ff */
[----:B------:R-:W-:Y:S01]  /*6820*/  IMAD R52, R81, R82, R52 ;  /* 0x0000005251347224 */ /* 0x000fe200078e0234 */
[----:B------:R-:W-:Y:S01]  /*6830*/  SHF.L.U32 R81, R97, 0x8, RZ ;  /* 0x0000000861517819 */ /* 0x000fe200000006ff */
[C---:B------:R-:W-:Y:S01]  /*6840*/  IMAD R53, R78.reuse, R57, RZ ;  /* 0x000000394e357224 */ /* 0x040fe200078e02ff */
[----:B------:R1:W-:Y:S01]  /*6850*/  STS.128 [R171+0x8200], R120 ;  /* 0x00820078ab007388 */ /* 0x0003e20000000c00 */
[----:B------:R-:W-:Y:S01]  /*6860*/  IMAD R54, R78, R58, RZ ;  /* 0x0000003a4e367224 */ /* 0x000fe200078e02ff */
[----:B------:R-:W-:Y:S01]  /*6870*/  SHF.R.S32.HI R81, RZ, 0x18, R81 ;  /* 0x00000018ff517819 */ /* 0x000fe20000011451 */
[----:B------:R-:W-:Y:S01]  /*6880*/  IMAD R53, R83, R82, R53 ;  /* 0x0000005253357224 */ /* 0x000fe200078e0235 */
[----:B------:R-:W-:Y:S01]  /*6890*/  SHF.L.U32 R84, R98, 0x10, RZ ;  /* 0x0000001062547819 */ /* 0x000fe200000006ff */
[C---:B------:R-:W-:Y:S01]  /*68a0*/  IMAD R59, R78.reuse, R59, RZ ;  /* 0x0000003b4e3b7224 */ /* 0x040fe200078e02ff */
[----:B------:R-:W-:Y:S01]  /*68b0*/  SHF.R.S32.HI R83, RZ, 0x18, R97 ;  /* 0x00000018ff537819 */ /* 0x000fe20000011461 */
[C---:B------:R-:W-:Y:S01]  /*68c0*/  IMAD R56, R78.reuse, R60, RZ ;  /* 0x0000003c4e387224 */ /* 0x040fe200078e02ff */
[----:B------:R-:W-:Y:S01]  /*68d0*/  I2IP.S8.S32.SAT R124, R55, R50, RZ ;  /* 0x00000032377c7239 */ /* 0x000fe200000014ff */
[----:B------:R-:W-:Y:S01]  /*68e0*/  IMAD R54, R81, R82, R54 ;  /* 0x0000005251367224 */ /* 0x000fe200078e0236 */
[----:B------:R-:W-:Y:S01]  /*68f0*/  SHF.R.S32.HI R84, RZ, 0x18, R84 ;  /* 0x00000018ff547819 */ /* 0x000fe20000011454 */
[----:B------:R-:W-:Y:S01]  /*6900*/  IMAD R57, R78, R61, RZ ;  /* 0x0000003d4e397224 */ /* 0x000fe200078e02ff */
[----:B------:R-:W-:Y:S01]  /*6910*/  I2IP.S8.S32.SAT R124, R49, R48, R124 ;  /* 0x00000030317c7239 */ /* 0x000fe2000000147c */
[-C--:B------:R-:W-:Y:S01]  /*6920*/  IMAD R59, R83, R82.reuse, R59 ;  /* 0x00000052533b7224 */ /* 0x080fe200078e023b */
[----:B------:R-:W-:Y:S01]  /*6930*/  PRMT R83, R99, 0x8880, RZ ;  /* 0x0000888063537816 */ /* 0x000fe200000000ff */
[-C--:B------:R-:W-:Y:S01]  /*6940*/  IMAD R56, R85, R82.reuse, R56 ;  /* 0x0000005255387224 */ /* 0x080fe200078e0238 */
[----:B------:R-:W-:Y:S01]  /*6950*/  SHF.R.S32.HI R81, RZ, 0x18, R98 ;  /* 0x00000018ff517819 */ /* 0x000fe20000011462 */
[----:B------:R-:W-:Y:S01]  /*6960*/  IMAD R57, R84, R82, R57 ;  /* 0x0000005254397224 */ /* 0x000fe200078e0239 */
[----:B------:R-:W-:Y:S01]  /*6970*/  I2IP.S8.S32.SAT R125, R59, R54, RZ ;  /* 0x000000363b7d7239 */ /* 0x000fe200000014ff */
[C---:B------:R-:W-:Y:S01]  /*6980*/  IMAD R58, R78.reuse, R62, RZ ;  /* 0x0000003e4e3a7224 */ /* 0x040fe200078e02ff */
[C---:B------:R-:W-:Y:S01]  /*6990*/  SHF.L.U32 R85, R99.reuse, 0x8, RZ ;  /* 0x0000000863557819 */ /* 0x040fe200000006ff */
[----:B------:R-:W-:Y:S01]  /*69a0*/  IMAD.U32 R84, R99, 0x10000, RZ ;  /* 0x0001000063547824 */ /* 0x000fe200078e00ff */
[----:B------:R-:W-:Y:S01]  /*69b0*/  I2IP.S8.S32.SAT R125, R53, R52, R125 ;  /* 0x00000034357d7239 */ /* 0x000fe2000000147d */
[C---:B------:R-:W-:Y:S01]  /*69c0*/  IMAD R63, R78.reuse, R63, RZ ;  /* 0x0000003f4e3f7224 */ /* 0x040fe200078e02ff */
[----:B------:R-:W-:Y:S01]  /*69d0*/  SHF.R.S32.HI R85, RZ, 0x18, R85 ;  /* 0x00000018ff557819 */ /* 0x000fe20000011455 */
[C---:B------:R-:W-:Y:S01]  /*69e0*/  IMAD R60, R78.reuse, R64, RZ ;  /* 0x000000404e3c7224 */ /* 0x040fe200078e02ff */
[----:B------:R-:W-:Y:S01]  /*69f0*/  SHF.R.S32.HI R84, RZ, 0x18, R84 ;  /* 0x00000018ff547819 */ /* 0x000fe20000011454 */
[-C--:B------:R-:W-:Y:S02]  /*6a00*/  IMAD R58, R87, R82.reuse, R58 ;  /* 0x00000052573a7224 */ /* 0x080fe400078e023a */
[C---:B------:R-:W-:Y:S02]  /*6a10*/  IMAD R61, R78.reuse, R65, RZ ;  /* 0x000000414e3d7224 */ /* 0x040fe400078e02ff */
[-C--:B------:R-:W-:Y:S02]  /*6a20*/  IMAD R63, R81, R82.reuse, R63 ;  /* 0x00000052513f7224 */ /* 0x080fe400078e023f */
[----:B------:R-:W-:Y:S02]  /*6a30*/  IMAD R60, R83, R82, R60 ;  /* 0x00000052533c7224 */ /* 0x000fe400078e023c */
[----:B------:R-:W-:Y:S01]  /*6a40*/  IMAD R62, R78, R66, RZ ;  /* 0x000000424e3e7224 */ /* 0x000fe200078e02ff */
[----:B------:R-:W-:Y:S01]  /*6a50*/  I2IP.S8.S32.SAT R126, R63, R58, RZ ;  /* 0x0000003a3f7e7239 */ /* 0x000fe200000014ff */
[----:B------:R-:W-:Y:S02]  /*6a60*/  IMAD R61, R84, R82, R61 ;  /* 0x00000052543d7224 */ /* 0x000fe400078e023d */
[----:B------:R-:W-:Y:S01]  /*6a70*/  IMAD R67, R78, R67, RZ ;  /* 0x000000434e437224 */ /* 0x000fe200078e02ff */
[----:B------:R-:W-:Y:S01]  /*6a80*/  I2IP.S8.S32.SAT R126, R57, R56, R126 ;  /* 0x00000038397e7239 */ /* 0x000fe2000000147e */
[-C--:B------:R-:W-:Y:S02]  /*6a90*/  IMAD R62, R85, R82.reuse, R62 ;  /* 0x00000052553e7224 */ /* 0x080fe400078e023e */
[----:B------:R-:W-:Y:S05]  /*6aa0*/  IMAD R67, R86, R82, R67 ;  /* 0x0000005256437224 */ /* 0x000fea00078e0243 */
[----:B------:R-:W-:Y:S04]  /*6ab0*/  I2IP.S8.S32.SAT R127, R67, R62, RZ ;  /* 0x0000003e437f7239 */ /* 0x000fe800000014ff */
[----:B------:R-:W-:Y:S05]  /*6ac0*/  I2IP.S8.S32.SAT R127, R61, R60, R127 ;  /* 0x0000003c3d7f7239 */ /* 0x000fea000000147f */
[----:B------:R1:W-:Y:S01]  /*6ad0*/  STS.128 [R170+0x8200], R124 ;  /* 0x0082007caa007388 */ /* 0x0003e20000000c00 */
[----:B------:R-:W-:Y:S01]  /*6ae0*/  @!PT LDS RZ, [RZ] ;  /* 0x00000000fffff984 */ /* 0x000fe20000000800 */
[----:B------:R-:W-:Y:S01]  /*6af0*/  @!PT LDS RZ, [RZ] ;  /* 0x00000000fffff984 */ /* 0x000fe20000000800 */
[----:B------:R-:W-:Y:S01]  /*6b00*/  @!PT LDS RZ, [RZ] ;  /* 0x00000000fffff984 */ /* 0x000fe20000000800 */
[----:B------:R-:W-:Y:S01]  /*6b10*/  @!PT LDS RZ, [RZ] ;  /* 0x00000000fffff984 */ /* 0x000fe20000000800 */
[----:B------:R2:W-:Y:S07]  /*6b20*/  MEMBAR.ALL.CTA ;  /* 0x0000000000007992 */ /* 0x0005ee0000008000 */
[----:B--2---:R-:W2:Y:S02]  /*6b30*/  FENCE.VIEW.ASYNC.S ;  /* 0x00000000000073c6 */ /* 0x004ea40000000000 */
[----:B--2---:R-:W-:Y:S06]  /*6b40*/  BAR.SYNC.DEFER_BLOCKING 0x1, 0x80 ;  /* 0x0042000000007b1d */ /* 0x004fec0000010000 */
[----:B------:R-:W-:Y:S05]  /*6b50*/  @P0 BRA `(.L_x_96) ;  /* 0x0000000000280947 */ /* 0x000fea0003800000 */
[----:B------:R-:W-:Y:S02]  /*6b60*/  UIADD3 UR4, UPT, UPT, UR49, 0x8200, URZ ;  /* 0x0000820031047890 */ /* 0x000fe4000fffe0ff */
[----:B------:R-:W-:Y:S01]  /*6b70*/  UIADD3 UR6, UP0, UPT, UR52, 0x680, URZ ;  /* 0x0000068034067890 */ /* 0x000fe2000ff1e0ff */
[----:B------:R-:W-:Y:S03]  /*6b80*/  UMOV UR43, UR36 ;  /* 0x00000024002b7c82 */ /* 0x000fe60008000000 */
[----:B------:R-:W-:Y:S01]  /*6b90*/  MOV R166, UR4 ;  /* 0x0000000400a67c02 */ /* 0x000fe20008000f00 */
[----:B------:R-:W-:Y:S03]  /*6ba0*/  UIADD3.X UR7, UPT, UPT, URZ, UR53, URZ, UP0, !UPT ;  /* 0x00000035ff077290 */ /* 0x000fe600087fe4ff */
[----:B------:R-:W-:Y:S11]  /*6bb0*/  R2UR UR40, R166 ;  /* 0x00000000a62872ca */ /* 0x000ff600000e0000 */
[----:B------:R-:W-:Y:S02]  /*6bc0*/  @!UPT UIADD3 URZ, UPT, UPT, URZ, URZ, URZ ;  /* 0x000000fffffff290 */ /* 0x000fe4000fffe0ff */
[----:B------:R2:W-:Y:S01]  /*6bd0*/  UTMASTG.3D [UR40], [UR6] ;  /* 0x00000028060073b5 */ /* 0x0005e20008010000 */
[----:B------:R0:W-:Y:S01]  /*6be0*/  UTMACMDFLUSH ;  /* 0x00000000000079b7 */ /* 0x0001e20000000000 */
[----:B--2---:R-:W-:Y:S04]  /*6bf0*/  DEPBAR.LE SB0, 0x1 ;  /* 0x000080400000791a */ /* 0x004fe80000000000 */
.L_x_96:
[----:B------:R-:W-:Y:S05]  /*6c00*/  BSYNC.RECONVERGENT B0 ;  /* 0x0000000000007941 */ /* 0x000fea0003800200 */
.L_x_95:
[----:B------:R-:W-:Y:S06]  /*6c10*/  BAR.SYNC.DEFER_BLOCKING 0x1, 0x80 ;  /* 0x0042000000007b1d */ /* 0x000fec0000010000 */
[----:B------:R-:W2:Y:S01]  /*6c20*/  @P6 SYNCS.PHASECHK.TRANS64.TRYWAIT P0, [R118+URZ+0x30], R119 ;  /* 0x00003077760065a7 */ /* 0x000ea200080011ff */
[----:B------:R-:W-:Y:S01]  /*6c30*/  BSSY B1, `(.L_x_97) ;  /* 0x0000023000017945 */ /* 0x000fe20003800000 */
[----:B--2---:R-:W-:Y:S03]  /*6c40*/  @P6 SEL R109, RZ, 0x1, !P0 ;  /* 0x00000001ff6d6807 */ /* 0x004fe60004000000 */
[----:B------:R-:W-:Y:S05]  /*6c50*/  @!P6 BRA `(.L_x_98) ;  /* 0x000000000080e947 */ /* 0x000fea0003800000 */
[----:B------:R-:W-:Y:S01]  /*6c60*/  ISETP.NE.AND P1, PT, R110, RZ, PT ;  /* 0x000000ff6e00720c */ /* 0x000fe20003f25270 */
[----:B------:R-:W-:Y:S01]  /*6c70*/  BSSY B0, `(.L_x_99) ;  /* 0x000000a000007945 */ /* 0x000fe20003800000 */
[----:B------:R-:W-:Y:S11]  /*6c80*/  ISETP.NE.AND P0, PT, R109, RZ, PT ;  /* 0x000000ff6d00720c */ /* 0x000ff60003f05270 */
[----:B------:R-:W-:Y:S04]  /*6c90*/  @P1 IMAD R5, R160, 0x2000, R111 ;  /* 0x00002000a0051824 */ /* 0x000fe800078e026f */
[--C-:B------:R-:W-:Y:S01]  /*6ca0*/  @P1 IMAD.IADD R4, R165, 0x1, R5.reuse ;  /* 0x00000001a5041824 */ /* 0x100fe200078e0205 */
[----:B------:R-:W-:Y:S01]  /*6cb0*/  @P1 IADD3 R2, PT, PT, R164, R5, RZ ;  /* 0x00000005a4021210 */ /* 0x000fe20007ffe0ff */
[----:B------:R-:W-:Y:S01]  /*6cc0*/  @P1 IMAD.IADD R0, R116, 0x1, R5 ;  /* 0x0000000174001824 */ /* 0x000fe200078e0205 */
[----:B------:R-:W-:Y:S06]  /*6cd0*/  @P0 BRA `(.L_x_100) ;  /* 0x00000000000c0947 */ /* 0x000fec0003800000 */
[----:B------:R-:W-:Y:S04]  /*6ce0*/  SHF.L.U32 R3, R159, 0x1f, RZ ;  /* 0x0000001f9f037819 */ /* 0x000fe800000006ff */
[----:B------:R-:W2:Y:S02]  /*6cf0*/  SYNCS.PHASECHK.TRANS64.TRYWAIT P0, [R118+URZ+0x30], R3 ;  /* 0x00003003760075a7 */ /* 0x000ea400080011ff */
[----:B--2---:R-:W-:Y:S05]  /*6d00*/  @!P0 BRA `(.L_x_101) ;  /* 0x0000004800e88947 */ /* 0x004fea0003800000 */
.L_x_100:
[----:B------:R-:W-:Y:S05]  /*6d10*/  BSYNC B0 ;  /* 0x0000000000007941 */ /* 0x000fea0003800000 */
.L_x_99:
[----:B------:R-:W-:Y:S01]  /*6d20*/  ISETP.NE.AND P0, PT, R110, RZ, PT ;  /* 0x000000ff6e00720c */ /* 0x000fe20003f05270 */
[----:B--2---:R-:W-:Y:S02]  /*6d30*/  VIADD R118, R118, 0x50 ;  /* 0x0000005076767836 */ /* 0x004fe40000000000 */
[----:B------:R-:W-:Y:S02]  /*6d40*/  IMAD.U32 R3, RZ, RZ, UR37 ;  /* 0x00000025ff037e24 */ /* 0x000fe4000f8e00ff */
[----:B------:R-:W-:Y:S03]  /*6d50*/  VIADD R160, R160, 0x1 ;  /* 0x00000001a0a07836 */ /* 0x000fe60000000000 */
[----:B------:R-:W-:Y:S05]  /*6d60*/  PRMT R3, R3, 0x654, R118 ;  /* 0x0000065403037816 */ /* 0x000fea0000000076 */
[----:B------:R2:W3:Y:S04]  /*6d70*/  @P0 LDS.128 R100, [R5+0x200] ;  /* 0x0002000005640984 */ /* 0x0004e80000000c00 */
[----:B------:R2:W4:Y:S04]  /*6d80*/  @P0 LDS.128 R88, [R4+0x200] ;  /* 0x0002000004580984 */ /* 0x0005280000000c00 */
        /* <DEDUP_REMOVED lines=9> */
[----:B------:R-:W-:Y:S02]  /*6e20*/  SEL R6, RZ, 0x1, P0 ;  /* 0x00000001ff067807 */ /* 0x000fe40000000000 */
[----:B------:R-:W-:Y:S02]  /*6e30*/  SEL R160, R160, RZ, P0 ;  /* 0x000000ffa0a07207 */ /* 0x000fe40000000000 */
[----:B------:R-:W-:Y:S01]  /*6e40*/  LOP3.LUT R159, R159, R6, RZ, 0x3c, !PT ;  /* 0x000000069f9f7212 */ /* 0x000fe200078e3cff */
[----:B-----5:R2:W-:Y:S06]  /*6e50*/  SYNCS.ARRIVE.TRANS64.RED.A1T0 RZ, [R3+URZ], RZ ;  /* 0x000000ff03ff79a7 */ /* 0x0205ec00081004ff */
.L_x_98:
[----:B------:R-:W-:Y:S05]  /*6e60*/  BSYNC B1 ;  /* 0x0000000000017941 */ /* 0x000fea0003800000 */
.L_x_97:
[----:B--2---:R-:W-:Y:S05]  /*6e70*/  VIADD R3, R80, 0x40 ;  /* 0x0000004050037836 */ /* 0x004fea0000000000 */
[----:B------:R-:W-:Y:S04]  /*6e80*/  SHF.R.U32.HI R3, RZ, 0x15, R3 ;  /* 0x00000015ff037819 */ /* 0x000fe80000011603 */
[----:B------:R-:W-:Y:S11]  /*6e90*/  LOP3.LUT P0, RZ, R3, 0x3, R154, 0x48, !PT ;  /* 0x0000000303ff7812 */ /* 0x000ff6000780489a */
[----:B------:R-:W-:Y:S02]  /*6ea0*/  @!UPT UIADD3 URZ, UPT, UPT, URZ, URZ, URZ ;  /* 0x000000fffffff290 */ /* 0x000fe4000fffe0ff */
[----:B------:R-:W-:Y:S05]  /*6eb0*/  @!P0 BRA `(.L_x_102) ;  /* 0x0000000000408947 */ /* 0x000fea0003800000 */
[----:B------:R-:W2:Y:S01]  /*6ec0*/  LDCU.64 UR8, c[0x4][0x78] ;  /* 0x01000f00ff0877ac */ /* 0x000ea20008000a00 */
[----:B------:R-:W-:Y:S01]  /*6ed0*/  MOV R3, 0x0 ;  /* 0x0000000000037802 */ /* 0x000fe20000000f00 */
[----:B------:R-:W-:Y:S02]  /*6ee0*/  HFMA2 R12, -RZ, RZ, 0, 5.9604644775390625e-08 ;  /* 0x00000001ff0c7431 */ /* 0x000fe400000001ff */
[----:B------:R-:W-:Y:S02]  /*6ef0*/  IMAD.MOV.U32 R8, RZ, RZ, 0x192 ;  /* 0x00000192ff087424 */ /* 0x000fe400078e00ff */
[----:B------:R-:W-:Y:S01]  /*6f00*/  IMAD.MOV.U32 R13, RZ, RZ, RZ ;  /* 0x000000ffff0d7224 */ /* 0x000fe200078e00ff */
[----:B------:R-:W5:Y:S01]  /*6f10*/  LDCU.64 UR6, c[0x4][0x80] ;  /* 0x01001000ff0677ac */ /* 0x000f620008000a00 */
[----:B------:R-:W1:Y:S01]  /*6f20*/  LDC.64 R2, c[0x4][R3] ;  /* 0x0100000003027b82 */ /* 0x000e620000000a00 */
[----:B------:R-:W3:Y:S01]  /*6f30*/  LDCU.64 UR4, c[0x4][0x18] ;  /* 0x01000300ff0477ac */ /* 0x000ee20008000a00 */
[----:B--2---:R-:W-:Y:S01]  /*6f40*/  MOV R5, UR9 ;  /* 0x0000000900057c02 */ /* 0x004fe20008000f00 */
[----:B------:R-:W-:Y:S01]  /*6f50*/  IMAD.U32 R4, RZ, RZ, UR8 ;  /* 0x00000008ff047e24 */ /* 0x000fe2000f8e00ff */
[----:B-----5:R-:W-:Y:S01]  /*6f60*/  MOV R7, UR7 ;  /* 0x0000000700077c02 */ /* 0x020fe20008000f00 */
[----:B------:R-:W-:Y:S01]  /*6f70*/  IMAD.U32 R6, RZ, RZ, UR6 ;  /* 0x00000006ff067e24 */ /* 0x000fe2000f8e00ff */
[----:B---3--:R-:W-:Y:S01]  /*6f80*/  MOV R11, UR5 ;  /* 0x00000005000b7c02 */ /* 0x008fe20008000f00 */
[----:B------:R-:W-:Y:S02]  /*6f90*/  IMAD.U32 R10, RZ, RZ, UR4 ;  /* 0x00000004ff0a7e24 */ /* 0x000fe4000f8e00ff */
[----:B------:R-:W-:Y:S07]  /*6fa0*/  LEPC R20, `(.L_x_102) ;  /* 0x000000001014794e */ /* 0x000fee0000000000 */
[----:B-1--4-:R-:W-:Y:S05]  /*6fb0*/  CALL.ABS.NOINC R2 ;  /* 0x0000000002007343 */ /* 0x012fea0003c00000 */
.L_x_102:
[----:B------:R-:W-:Y:S05]  /*6fc0*/  WARPSYNC.ALL ;  /* 0x0000000000007948 */ /* 0x000fea0003800000 */
[----:B------:R-:W-:Y:S01]  /*6fd0*/  R2UR UR4, R80 ;  /* 0x00000000500472ca */ /* 0x000fe200000e0000 */
[----:B------:R-:W-:Y:S01]  /*6fe0*/  BSSY.RECONVERGENT B0, `(.L_x_103) ;  /* 0x000011c000007945 */ /* 0x000fe20003800200 */
[C---:B---3--:R-:W-:Y:S02]  /*6ff0*/  PRMT R81, R100.reuse, 0x8880, RZ ;  /* 0x0000888064517816 */ /* 0x048fe400000000ff */
[C---:B------:R-:W-:Y:S02]  /*7000*/  SHF.L.U32 R84, R100.reuse, 0x8, RZ ;  /* 0x0000000864547819 */ /* 0x040fe400000006ff */
[----:B------:R-:W-:Y:S02]  /*7010*/  SHF.L.U32 R83, R100, 0x10, RZ ;  /* 0x0000001064537819 */ /* 0x000fe400000006ff */
[----:B------:R-:W-:Y:S02]  /*7020*/  SHF.R.S32.HI R84, RZ, 0x18, R84 ;  /* 0x00000018ff547819 */ /* 0x000fe40000011454 */
[----:B------:R-:W-:Y:S02]  /*7030*/  SHF.R.S32.HI R83, RZ, 0x18, R83 ;  /* 0x00000018ff537819 */ /* 0x000fe40000011453 */
[----:B------:R-:W-:Y:S01]  /*7040*/  ISETP.NE.AND P0, PT, R167, RZ, PT ;  /* 0x000000ffa700720c */ /* 0x000fe20003f05270 */
[----:B------:R-:W2:Y:S01]  /*7050*/  LDTM.x64 R4, tmem[UR4+0x40] ;  /* 0x00004004000479ee */ /* 0x000ea20008340000 */
[----:B------:R-:W-:Y:S01]  /*7060*/  ISETP.NE.AND P6, PT, R117, RZ, PT ;  /* 0x000000ff7500720c */ /* 0x000fe20003fc5270 */
[C---:B--2---:R-:W-:Y:S02]  /*7070*/  IMAD R0, R78.reuse, R4, RZ ;  /* 0x000000044e007224 */ /* 0x044fe400078e02ff */
[C---:B------:R-:W-:Y:S02]  /*7080*/  IMAD R3, R78.reuse, R6, RZ ;  /* 0x000000064e037224 */ /* 0x040fe400078e02ff */
[C---:B------:R-:W-:Y:S02]  /*7090*/  IMAD R4, R78.reuse, R8, RZ ;  /* 0x000000084e047224 */ /* 0x040fe400078e02ff */
[C---:B------:R-:W-:Y:S02]  /*70a0*/  IMAD R6, R78.reuse, R10, RZ ;  /* 0x0000000a4e067224 */ /* 0x040fe400078e02ff */
[C---:B------:R-:W-:Y:S02]  /*70b0*/  IMAD R2, R78.reuse, R5, RZ ;  /* 0x000000054e027224 */ /* 0x040fe400078e02ff */
[C---:B------:R-:W-:Y:S02]  /*70c0*/  IMAD R8, R78.reuse, R12, RZ ;  /* 0x0000000c4e087224 */ /* 0x040fe400078e02ff */
[C---:B------:R-:W-:Y:S02]  /*70d0*/  IMAD R10, R78.reuse, R14, RZ ;  /* 0x0000000e4e0a7224 */ /* 0x040fe400078e02ff */
[C---:B------:R-:W-:Y:S02]  /*70e0*/  IMAD R5, R78.reuse, R9, RZ ;  /* 0x000000094e057224 */ /* 0x040fe400078e02ff */
[----:B------:R-:W-:Y:S01]  /*70f0*/  IMAD R0, R81, R82, R0 ;  /* 0x0000005251007224 */ /* 0x000fe200078e0200 */
[----:B------:R-:W-:Y:S01]  /*7100*/  SHF.L.U32 R81, R101, 0x8, RZ ;  /* 0x0000000865517819 */ /* 0x000fe200000006ff */
[C---:B------:R-:W-:Y:S02]  /*7110*/  IMAD R12, R78.reuse, R16, RZ ;  /* 0x000000104e0c7224 */ /* 0x040fe400078e02ff */
[C---:B------:R-:W-:Y:S01]  /*7120*/  IMAD R14, R78.reuse, R18, RZ ;  /* 0x000000124e0e7224 */ /* 0x040fe200078e02ff */
[----:B------:R-:W-:Y:S01]  /*7130*/  SHF.R.S32.HI R81, RZ, 0x18, R81 ;  /* 0x00000018ff517819 */ /* 0x000fe20000011451 */
[C---:B------:R-:W-:Y:S02]  /*7140*/  IMAD R9, R78.reuse, R13, RZ ;  /* 0x0000000d4e097224 */ /* 0x040fe400078e02ff */
[C---:B------:R-:W-:Y:S02]  /*7150*/  IMAD R16, R78.reuse, R20, RZ ;  /* 0x000000144e107224 */ /* 0x040fe400078e02ff */
[C---:B------:R-:W-:Y:S02]  /*7160*/  IMAD R18, R78.reuse, R22, RZ ;  /* 0x000000164e127224 */ /* 0x040fe400078e02ff */
[C---:B------:R-:W-:Y:S02]  /*7170*/  IMAD R13, R78.reuse, R17, RZ ;  /* 0x000000114e0d7224 */ /* 0x040fe400078e02ff */
[C---:B------:R-:W-:Y:S02]  /*7180*/  IMAD R20, R78.reuse, R24, RZ ;  /* 0x000000184e147224 */ /* 0x040fe400078e02ff */
[C---:B------:R-:W-:Y:S02]  /*7190*/  IMAD R22, R78.reuse, R26, RZ ;  /* 0x0000001a4e167224 */ /* 0x040fe400078e02ff */
[----:B------:R-:W-:Y:S01]  /*71a0*/  IMAD R2, R83, R82, R2 ;  /* 0x0000005253027224 */ /* 0x000fe200078e0202 */
[----:B------:R-:W-:Y:S01]  /*71b0*/  SHF.R.S32.HI R83, RZ, 0x18, R101 ;  /* 0x00000018ff537819 */ /* 0x000fe20000011465 */
[C---:B------:R-:W-:Y:S02]  /*71c0*/  IMAD R17, R78.reuse, R21, RZ ;  /* 0x000000154e117224 */ /* 0x040fe400078e02ff */
[C---:B------:R-:W-:Y:S02]  /*71d0*/  IMAD R24, R78.reuse, R28, RZ ;  /* 0x0000001c4e187224 */ /* 0x040fe400078e02ff */
[C---:B------:R-:W-:Y:S02]  /*71e0*/  IMAD R26, R78.reuse, R30, RZ ;  /* 0x0000001e4e1a7224 */ /* 0x040fe400078e02ff */
[C---:B------:R-:W-:Y:S02]  /*71f0*/  IMAD R21, R78.reuse, R25, RZ ;  /* 0x000000194e157224 */ /* 0x040fe400078e02ff */
[C---:B------:R-:W-:Y:S02]  /*7200*/  IMAD R28, R78.reuse, R32, RZ ;  /* 0x000000204e1c7224 */ /* 0x040fe400078e02ff */
[----:B------:R-:W-:Y:S02]  /*7210*/  IMAD R30, R78, R34, RZ ;  /* 0x000000224e1e7224 */ /* 0x000fe400078e02ff */
[----:B------:R-:W-:Y:S02]  /*7220*/  IMAD R3, R84, R82, R3 ;  /* 0x0000005254037224 */ /* 0x000fe400078e0203 */
[C---:B------:R-:W-:Y:S02]  /*7230*/  IMAD R25, R78.reuse, R29, RZ ;  /* 0x0000001d4e197224 */ /* 0x040fe400078e02ff */
        /* <DEDUP_REMOVED lines=14> */
[C---:B------:R-:W-:Y:S01]  /*7320*/  IMAD R60, R78.reuse, R64, RZ ;  /* 0x000000404e3c7224 */ /* 0x040fe200078e02ff */
[----:B------:R-:W-:Y:S01]  /*7330*/  SHF.R.S32.HI R64, RZ, 0x18, R100 ;  /* 0x00000018ff407819 */ /* 0x000fe20000011464 */
[C---:B------:R-:W-:Y:S02]  /*7340*/  IMAD R34, R78.reuse, R38, RZ ;  /* 0x000000264e227224 */ /* 0x040fe400078e02ff */
[C---:B------:R-:W-:Y:S02]  /*7350*/  IMAD R38, R78.reuse, R42, RZ ;  /* 0x0000002a4e267224 */ /* 0x040fe400078e02ff */
[C---:B------:R-:W-:Y:S02]  /*7360*/  IMAD R57, R78.reuse, R61, RZ ;  /* 0x0000003d4e397224 */ /* 0x040fe400078e02ff */
[C---:B------:R-:W-:Y:S01]  /*7370*/  IMAD R61, R78.reuse, R65, RZ ;  /* 0x000000414e3d7224 */ /* 0x040fe200078e02ff */
[C---:B------:R-:W-:Y:S01]  /*7380*/  PRMT R65, R101.reuse, 0x8880, RZ ;  /* 0x0000888065417816 */ /* 0x040fe200000000ff */
[C---:B------:R-:W-:Y:S02]  /*7390*/  IMAD R42, R78.reuse, R46, RZ ;  /* 0x0000002e4e2a7224 */ /* 0x040fe400078e02ff */
[C---:B------:R-:W-:Y:S02]  /*73a0*/  IMAD R46, R78.reuse, R50, RZ ;  /* 0x000000324e2e7224 */ /* 0x040fe400078e02ff */
[C---:B------:R-:W-:Y:S02]  /*73b0*/  IMAD R51, R78.reuse, R51, RZ ;  /* 0x000000334e337224 */ /* 0x040fe400078e02ff */
[C---:B------:R-:W-:Y:S02]  /*73c0*/  IMAD R50, R78.reuse, R54, RZ ;  /* 0x000000364e327224 */ /* 0x040fe400078e02ff */
[C---:B------:R-:W-:Y:S02]  /*73d0*/  IMAD R54, R78.reuse, R58, RZ ;  /* 0x0000003a4e367224 */ /* 0x040fe400078e02ff */
[C---:B------:R-:W-:Y:S02]  /*73e0*/  IMAD R58, R78.reuse, R62, RZ ;  /* 0x0000003e4e3a7224 */ /* 0x040fe400078e02ff */
[C---:B------:R-:W-:Y:S01]  /*73f0*/  IMAD R62, R78.reuse, R66, RZ ;  /* 0x000000424e3e7224 */ /* 0x040fe200078e02ff */
[----:B------:R-:W-:Y:S01]  /*7400*/  SHF.L.U32 R66, R101, 0x10, RZ ;  /* 0x0000001065427819 */ /* 0x000fe200000006ff */
[C---:B------:R-:W-:Y:S02]  /*7410*/  IMAD R7, R78.reuse, R7, RZ ;  /* 0x000000074e077224 */ /* 0x040fe400078e02ff */
[----:B------:R-:W-:Y:S01]  /*7420*/  IMAD R11, R78, R11, RZ ;  /* 0x0000000b4e0b7224 */ /* 0x000fe200078e02ff */
[----:B------:R-:W-:Y:S01]  /*7430*/  SHF.R.S32.HI R66, RZ, 0x18, R66 ;  /* 0x00000018ff427819 */ /* 0x000fe20000011442 */
[-C--:B------:R-:W-:Y:S01]  /*7440*/  IMAD R7, R64, R82.reuse, R7 ;  /* 0x0000005240077224 */ /* 0x080fe200078e0207 */
[C---:B------:R-:W-:Y:S01]  /*7450*/  PRMT R64, R102.reuse, 0x8880, RZ ;  /* 0x0000888066407816 */ /* 0x040fe200000000ff */
[-C--:B------:R-:W-:Y:S01]  /*7460*/  IMAD R4, R65, R82.reuse, R4 ;  /* 0x0000005241047224 */ /* 0x080fe200078e0204 */
[----:B------:R-:W-:Y:S01]  /*7470*/  SHF.L.U32 R65, R102, 0x10, RZ ;  /* 0x0000001066417819 */ /* 0x000fe200000006ff */
[-C--:B------:R-:W-:Y:S02]  /*7480*/  IMAD R5, R66, R82.reuse, R5 ;  /* 0x0000005242057224 */ /* 0x080fe400078e0205 */
[-C--:B------:R-:W-:Y:S01]  /*7490*/  IMAD R6, R81, R82.reuse, R6 ;  /* 0x0000005251067224 */ /* 0x080fe200078e0206 */
[----:B------:R-:W-:Y:S01]  /*74a0*/  I2IP.S8.S32.SAT R81, R7, R3, RZ ;  /* 0x0000000307517239 */ /* 0x000fe200000014ff */
[----:B------:R-:W-:Y:S01]  /*74b0*/  IMAD R11, R83, R82, R11 ;  /* 0x00000052530b7224 */ /* 0x000fe200078e020b */
[----:B------:R-:W-:Y:S01]  /*74c0*/  SHF.L.U32 R7, R102, 0x8, RZ ;  /* 0x0000000866077819 */ /* 0x000fe200000006ff */
[C---:B------:R-:W-:Y:S01]  /*74d0*/  IMAD R15, R78.reuse, R15, RZ ;  /* 0x0000000f4e0f7224 */ /* 0x040fe200078e02ff */
[----:B------:R-:W-:Y:S01]  /*74e0*/  MOV R3, R64 ;  /* 0x0000004000037202 */ /* 0x000fe20000000f00 */
[C---:B------:R-:W-:Y:S01]  /*74f0*/  IMAD R19, R78.reuse, R19, RZ ;  /* 0x000000134e137224 */ /* 0x040fe200078e02ff */
[----:B------:R-:W-:Y:S01]  /*7500*/  I2IP.S8.S32.SAT R11, R11, R6, RZ ;  /* 0x000000060b0b7239 */ /* 0x000fe200000014ff */
[C---:B------:R-:W-:Y:S01]  /*7510*/  IMAD R23, R78.reuse, R23, RZ ;  /* 0x000000174e177224 */ /* 0x040fe200078e02ff */
[----:B------:R-:W-:Y:S01]  /*7520*/  SHF.R.S32.HI R6, RZ, 0x18, R65 ;  /* 0x00000018ff067819 */ /* 0x000fe20000011441 */
[----:B------:R-:W-:Y:S01]  /*7530*/  IMAD R8, R3, R82, R8 ;  /* 0x0000005203087224 */ /* 0x000fe200078e0208 */
[----:B------:R-:W-:Y:S01]  /*7540*/  SHF.R.S32.HI R7, RZ, 0x18, R7 ;  /* 0x00000018ff077819 */ /* 0x000fe20000011407 */
[----:B------:R-:W-:Y:S01]  /*7550*/  IMAD R27, R78, R27, RZ ;  /* 0x0000001b4e1b7224 */ /* 0x000fe200078e02ff */
[----:B------:R-:W-:Y:S01]  /*7560*/  I2IP.S8.S32.SAT R84, R2, R0, R81 ;  /* 0x0000000002547239 */ /* 0x000fe20000001451 */
[-C--:B------:R-:W-:Y:S01]  /*7570*/  IMAD R9, R6, R82.reuse, R9 ;  /* 0x0000005206097224 */ /* 0x080fe200078e0209 */
[----:B------:R-:W-:Y:S01]  /*7580*/  SHF.L.U32 R2, R103, 0x10, RZ ;  /* 0x0000001067027819 */ /* 0x000fe200000006ff */
[----:B------:R-:W-:Y:S01]  /*7590*/  IMAD R10, R7, R82, R10 ;  /* 0x00000052070a7224 */ /* 0x000fe200078e020a */
[----:B------:R-:W-:Y:S01]  /*75a0*/  SHF.R.S32.HI R0, RZ, 0x18, R102 ;  /* 0x00000018ff007819 */ /* 0x000fe20000011466 */
[C---:B------:R-:W-:Y:S01]  /*75b0*/  IMAD R31, R78.reuse, R31, RZ ;  /* 0x0000001f4e1f7224 */ /* 0x040fe200078e02ff */
[----:B------:R-:W-:Y:S01]  /*75c0*/  I2IP.S8.S32.SAT R85, R5, R4, R11 ;  /* 0x0000000405557239 */ /* 0x000fe2000000140b */
[----:B------:R-:W-:Y:S01]  /*75d0*/  IMAD R35, R78, R35, RZ ;  /* 0x000000234e237224 */ /* 0x000fe200078e02ff */
[C---:B------:R-:W-:Y:S01]  /*75e0*/  PRMT R3, R103.reuse, 0x8880, RZ ;  /* 0x0000888067037816 */ /* 0x040fe200000000ff */
[-C--:B------:R-:W-:Y:S01]  /*75f0*/  IMAD R15, R0, R82.reuse, R15 ;  /* 0x00000052000f7224 */ /* 0x080fe200078e020f */
[----:B------:R-:W-:Y:S01]  /*7600*/  SHF.L.U32 R5, R103, 0x8, RZ ;  /* 0x0000000867057819 */ /* 0x000fe200000006ff */
[C---:B------:R-:W-:Y:S01]  /*7610*/  IMAD R39, R78.reuse, R39, RZ ;  /* 0x000000274e277224 */ /* 0x040fe200078e02ff */
[----:B------:R-:W-:Y:S01]  /*7620*/  SHF.R.S32.HI R2, RZ, 0x18, R2 ;  /* 0x00000018ff027819 */ /* 0x000fe20000011402 */
[-C--:B------:R-:W-:Y:S01]  /*7630*/  IMAD R12, R3, R82.reuse, R12 ;  /* 0x00000052030c7224 */ /* 0x080fe200078e020c */
[----:B------:R-:W-:Y:S01]  /*7640*/  SHF.R.S32.HI R5, RZ, 0x18, R5 ;  /* 0x00000018ff057819 */ /* 0x000fe20000011405 */
[----:B------:R-:W-:Y:S01]  /*7650*/  IMAD R43, R78, R43, RZ ;  /* 0x0000002b4e2b7224 */ /* 0x000fe200078e02ff */
[----:B------:R-:W-:Y:S01]  /*7660*/  SHF.R.S32.HI R4, RZ, 0x18, R103 ;  /* 0x00000018ff047819 */ /* 0x000fe20000011467 */
[-C--:B------:R-:W-:Y:S01]  /*7670*/  IMAD R13, R2, R82.reuse, R13 ;  /* 0x00000052020d7224 */ /* 0x080fe200078e020d */
[C---:B----4-:R-:W-:Y:S01]  /*7680*/  SHF.L.U32 R0, R88.reuse, 0x10, RZ ;  /* 0x0000001058007819 */ /* 0x050fe200000006ff */
[-C--:B------:R-:W-:Y:S01]  /*7690*/  IMAD R14, R5, R82.reuse, R14 ;  /* 0x00000052050e7224 */ /* 0x080fe200078e020e */
[C---:B------:R-:W-:Y:S01]  /*76a0*/  PRMT R3, R88.reuse, 0x8880, RZ ;  /* 0x0000888058037816 */ /* 0x040fe200000000ff */
[----:B------:R-:W-:Y:S01]  /*76b0*/  IMAD.SHL.U32 R2, R88, 0x100, RZ ;  /* 0x0000010058027824 */ /* 0x000fe200078e00ff */
[----:B------:R-:W-:Y:S01]  /*76c0*/  SHF.R.S32.HI R0, RZ, 0x18, R0 ;  /* 0x00000018ff007819 */ /* 0x000fe20000011400 */
[-C--:B------:R-:W-:Y:S01]  /*76d0*/  IMAD R19, R4, R82.reuse, R19 ;  /* 0x0000005204137224 */ /* 0x080fe200078e0213 */
[----:B------:R-:W-:Y:S01]  /*76e0*/  SHF.L.U32 R4, R89, 0x10, RZ ;  /* 0x0000001059047819 */ /* 0x000fe200000006ff */
[-C--:B------:R-:W-:Y:S01]  /*76f0*/  IMAD R16, R3, R82.reuse, R16 ;  /* 0x0000005203107224 */ /* 0x080fe200078e0210 */
[----:B------:R-:W-:Y:S01]  /*7700*/  SHF.R.S32.HI R5, RZ, 0x18, R2 ;  /* 0x00000018ff057819 */ /* 0x000fe20000011402 */
[-C--:B------:R-:W-:Y:S01]  /*7710*/  IMAD R17, R0, R82.reuse, R17 ;  /* 0x0000005200117224 */ /* 0x080fe200078e0211 */
[----:B------:R-:W-:Y:S01]  /*7720*/  SHF.R.S32.HI R0, RZ, 0x18, R88 ;  /* 0x00000018ff007819 */ /* 0x000fe20000011458 */
[----:B------:R-:W-:Y:S01]  /*7730*/  IMAD R47, R78, R47, RZ ;  /* 0x0000002f4e2f7224 */ /* 0x000fe200078e02ff */
[----:B------:R-:W-:Y:S01]  /*7740*/  PRMT R3, R89, 0x8880, RZ ;  /* 0x0000888059037816 */ /* 0x000fe200000000ff */
[-C--:B------:R-:W-:Y:S01]  /*7750*/  IMAD R18, R5, R82.reuse, R18 ;  /* 0x0000005205127224 */ /* 0x080fe200078e0212 */
[----:B------:R-:W-:Y:S01]  /*7760*/  SHF.L.U32 R2, R89, 0x8, RZ ;  /* 0x0000000859027819 */ /* 0x000fe200000006ff */
[-C--:B------:R-:W-:Y:S01]  /*7770*/  IMAD R23, R0, R82.reuse, R23 ;  /* 0x0000005200177224 */ /* 0x080fe200078e0217 */
[----:B------:R-:W-:Y:S01]  /*7780*/  SHF.R.S32.HI R0, RZ, 0x18, R4 ;  /* 0x00000018ff007819 */ /* 0x000fe20000011404 */
[-C--:B------:R-:W-:Y:S01]  /*7790*/  IMAD R20, R3, R82.reuse, R20 ;  /* 0x0000005203147224 */ /* 0x080fe200078e0214 */
[----:B------:R-:W-:Y:S01]  /*77a0*/  SHF.R.S32.HI R5, RZ, 0x18, R2 ;  /* 0x00000018ff057819 */ /* 0x000fe20000011402 */
[----:B------:R-:W-:Y:S01]  /*77b0*/  IMAD R55, R78, R55, RZ ;  /* 0x000000374e377224 */ /* 0x000fe200078e02ff */
[----:B------:R-:W-:Y:S01]  /*77c0*/  SHF.R.S32.HI R2, RZ, 0x18, R89 ;  /* 0x00000018ff027819 */ /* 0x000fe20000011459 */
[-C--:B------:R-:W-:Y:S01]  /*77d0*/  IMAD R21, R0, R82.reuse, R21 ;  /* 0x0000005200157224 */ /* 0x080fe200078e0215 */
[C---:B------:R-:W-:Y:S01]  /*77e0*/  SHF.L.U32 R0, R90.reuse, 0x10, RZ ;  /* 0x000000105a007819 */ /* 0x040fe200000006ff */
[-C--:B------:R-:W-:Y:S01]  /*77f0*/  IMAD R22, R5, R82.reuse, R22 ;  /* 0x0000005205167224 */ /* 0x080fe200078e0216 */
[----:B------:R-:W-:Y:S01]  /*7800*/  PRMT R3, R90, 0x8880, RZ ;  /* 0x000088805a037816 */ /* 0x000fe200000000ff */
        /* <DEDUP_REMOVED lines=9> */
[----:B------:R-:W-:Y:S01]  /*78a0*/  SHF.L.U32 R0, R91, 0x10, RZ ;  /* 0x000000105b007819 */ /* 0x000fe200000006ff */
[-C--:B------:R-:W-:Y:S01]  /*78b0*/  IMAD R26, R5, R82.reuse, R26 ;  /* 0x00000052051a7224 */ /* 0x080fe200078e021a */
[C---:B------:R-:W-:Y:S01]  /*78c0*/  PRMT R3, R91.reuse, 0x8880, RZ ;  /* 0x000088805b037816 */ /* 0x040fe200000000ff */
[-C--:B------:R-:W-:Y:S01]  /*78d0*/  IMAD R31, R2, R82.reuse, R31 ;  /* 0x00000052021f7224 */ /* 0x080fe200078e021f */
[----:B------:R-:W-:Y:S01]  /*78e0*/  SHF.L.U32 R2, R91, 0x8, RZ ;  /* 0x000000085b027819 */ /* 0x000fe200000006ff */
[----:B------:R-:W-:Y:S01]  /*78f0*/  IMAD R67, R78, R67, RZ ;  /* 0x000000434e437224 */ /* 0x000fe200078e02ff */
[----:B------:R-:W-:Y:S01]  /*7900*/  SHF.R.S32.HI R0, RZ, 0x18, R0 ;  /* 0x00000018ff007819 */ /* 0x000fe20000011400 */
[-C--:B------:R-:W-:Y:S01]  /*7910*/  IMAD R28, R3, R82.reuse, R28 ;  /* 0x00000052031c7224 */ /* 0x080fe200078e021c */
[----:B------:R-:W-:Y:S02]  /*7920*/  SHF.R.S32.HI R5, RZ, 0x18, R2 ;  /* 0x00000018ff057819 */ /* 0x000fe40000011402 */
[----:B------:R-:W-:Y:S01]  /*7930*/  SHF.R.S32.HI R2, RZ, 0x18, R91 ;  /* 0x00000018ff027819 */ /* 0x000fe2000001145b */
[-C--:B------:R-:W-:Y:S01]  /*7940*/  IMAD R29, R0, R82.reuse, R29 ;  /* 0x00000052001d7224 */ /* 0x080fe200078e021d */
[C---:B-1----:R-:W-:Y:S01]  /*7950*/  PRMT R3, R92.reuse, 0x8880, RZ ;  /* 0x000088805c037816 */ /* 0x042fe200000000ff */
[----:B------:R-:W-:Y:S01]  /*7960*/  IMAD.U32 R0, R92, 0x10000, RZ ;  /* 0x000100005c007824 */ /* 0x000fe200078e00ff */
[----:B------:R-:W-:Y:S01]  /*7970*/  SHF.L.U32 R4, R93, 0x10, RZ ;  /* 0x000000105d047819 */ /* 0x000fe200000006ff */
[----:B------:R-:W-:Y:S01]  /*7980*/  IMAD R30, R5, R82, R30 ;  /* 0x00000052051e7224 */ /* 0x000fe200078e021e */
[----:B------:R-:W-:Y:S01]  /*7990*/  I2IP.S8.S32.SAT R10, R15, R10, RZ ;  /* 0x0000000a0f0a7239 */ /* 0x000fe200000014ff */
[-C--:B------:R-:W-:Y:S01]  /*79a0*/  IMAD R35, R2, R82.reuse, R35 ;  /* 0x0000005202237224 */ /* 0x080fe200078e0223 */
[----:B------:R-:W-:Y:S01]  /*79b0*/  SHF.L.U32 R2, R92, 0x8, RZ ;  /* 0x000000085c027819 */ /* 0x000fe200000006ff */
[-C--:B------:R-:W-:Y:S01]  /*79c0*/  IMAD R32, R3, R82.reuse, R32 ;  /* 0x0000005203207224 */ /* 0x080fe200078e0220 */
[----:B------:R-:W-:Y:S02]  /*79d0*/  SHF.R.S32.HI R0, RZ, 0x18, R0 ;  /* 0x00000018ff007819 */ /* 0x000fe40000011400 */
[----:B------:R-:W-:Y:S02]  /*79e0*/  SHF.R.S32.HI R5, RZ, 0x18, R2 ;  /* 0x00000018ff057819 */ /* 0x000fe40000011402 */
[----:B------:R-:W-:Y:S01]  /*79f0*/  PRMT R3, R93, 0x8880, RZ ;  /* 0x000088805d037816 */ /* 0x000fe200000000ff */
[-C--:B------:R-:W-:Y:S01]  /*7a00*/  IMAD R33, R0, R82.reuse, R33 ;  /* 0x0000005200217224 */ /* 0x080fe200078e0221 */
[----:B------:R-:W-:Y:S01]  /*7a10*/  SHF.R.S32.HI R0, RZ, 0x18, R92 ;  /* 0x00000018ff007819 */ /* 0x000fe2000001145c */
[----:B------:R-:W-:Y:S01]  /*7a20*/  IMAD R34, R5, R82, R34 ;  /* 0x0000005205227224 */ /* 0x000fe200078e0222 */
[----:B------:R-:W-:Y:S02]  /*7a30*/  SHF.L.U32 R2, R93, 0x8, RZ ;  /* 0x000000085d027819 */ /* 0x000fe400000006ff */
[----:B------:R-:W-:Y:S01]  /*7a40*/  I2IP.S8.S32.SAT R14, R19, R14, RZ ;  /* 0x0000000e130e7239 */ /* 0x000fe200000014ff */
[-C--:B------:R-:W-:Y:S01]  /*7a50*/  IMAD R39, R0, R82.reuse, R39 ;  /* 0x0000005200277224 */ /* 0x080fe200078e0227 */
[----:B------:R-:W-:Y:S01]  /*7a60*/  SHF.R.S32.HI R0, RZ, 0x18, R4 ;  /* 0x00000018ff007819 */ /* 0x000fe20000011404 */
[-C--:B------:R-:W-:Y:S01]  /*7a70*/  IMAD R36, R3, R82.reuse, R36 ;  /* 0x0000005203247224 */ /* 0x080fe200078e0224 */
[----:B------:R-:W-:Y:S02]  /*7a80*/  SHF.R.S32.HI R5, RZ, 0x18, R2 ;  /* 0x00000018ff057819 */ /* 0x000fe40000011402 */
[----:B------:R-:W-:Y:S01]  /*7a90*/  SHF.L.U32 R2, R94, 0x10, RZ ;  /* 0x000000105e027819 */ /* 0x000fe200000006ff */
[-C--:B------:R-:W-:Y:S01]  /*7aa0*/  IMAD R37, R0, R82.reuse, R37 ;  /* 0x0000005200257224 */ /* 0x080fe200078e0225 */
[----:B------:R-:W-:Y:S01]  /*7ab0*/  SHF.R.S32.HI R0, RZ, 0x18, R93 ;  /* 0x00000018ff007819 */ /* 0x000fe2000001145d */
[-C--:B------:R-:W-:Y:S01]  /*7ac0*/  IMAD R38, R5, R82.reuse, R38 ;  /* 0x0000005205267224 */ /* 0x080fe200078e0226 */
[C---:B------:R-:W-:Y:S02]  /*7ad0*/  PRMT R3, R94.reuse, 0x8880, RZ ;  /* 0x000088805e037816 */ /* 0x040fe400000000ff */
[----:B------:R-:W-:Y:S01]  /*7ae0*/  SHF.L.U32 R5, R94, 0x8, RZ ;  /* 0x000000085e057819 */ /* 0x000fe200000006ff */
[-C--:B------:R-:W-:Y:S01]  /*7af0*/  IMAD R43, R0, R82.reuse, R43 ;  /* 0x00000052002b7224 */ /* 0x080fe200078e022b */
[----:B------:R-:W-:Y:S01]  /*7b00*/  SHF.R.S32.HI R2, RZ, 0x18, R2 ;  /* 0x00000018ff027819 */ /* 0x000fe20000011402 */
[-C--:B------:R-:W-:Y:S01]  /*7b10*/  IMAD R40, R3, R82.reuse, R40 ;  /* 0x0000005203287224 */ /* 0x080fe200078e0228 */
[----:B------:R-:W-:Y:S02]  /*7b20*/  SHF.R.S32.HI R5, RZ, 0x18, R5 ;  /* 0x00000018ff057819 */ /* 0x000fe40000011405 */
[----:B------:R-:W-:Y:S01]  /*7b30*/  SHF.R.S32.HI R4, RZ, 0x18, R94 ;  /* 0x00000018ff047819 */ /* 0x000fe2000001145e */
[-C--:B------:R-:W-:Y:S01]  /*7b40*/  IMAD R41, R2, R82.reuse, R41 ;  /* 0x0000005202297224 */ /* 0x080fe200078e0229 */
[----:B------:R-:W-:Y:S01]  /*7b50*/  SHF.L.U32 R0, R95, 0x10, RZ ;  /* 0x000000105f007819 */ /* 0x000fe200000006ff */
[-C--:B------:R-:W-:Y:S01]  /*7b60*/  IMAD R42, R5, R82.reuse, R42 ;  /* 0x00000052052a7224 */ /* 0x080fe200078e022a */
[C---:B------:R-:W-:Y:S01]  /*7b70*/  PRMT R3, R95.reuse, 0x8880, RZ ;  /* 0x000088805f037816 */ /* 0x040fe200000000ff */
[-C--:B------:R-:W-:Y:S01]  /*7b80*/  IMAD R47, R4, R82.reuse, R47 ;  /* 0x00000052042f7224 */ /* 0x080fe200078e022f */
[----:B------:R-:W-:Y:S02]  /*7b90*/  SHF.L.U32 R2, R95, 0x8, RZ ;  /* 0x000000085f027819 */ /* 0x000fe400000006ff */
[----:B------:R-:W-:Y:S01]  /*7ba0*/  SHF.R.S32.HI R0, RZ, 0x18, R0 ;  /* 0x00000018ff007819 */ /* 0x000fe20000011400 */
[-C--:B------:R-:W-:Y:S01]  /*7bb0*/  IMAD R44, R3, R82.reuse, R44 ;  /* 0x00000052032c7224 */ /* 0x080fe200078e022c */
[----:B------:R-:W-:Y:S02]  /*7bc0*/  SHF.R.S32.HI R5, RZ, 0x18, R2 ;  /* 0x00000018ff057819 */ /* 0x000fe40000011402 */
[----:B------:R-:W-:Y:S01]  /*7bd0*/  SHF.R.S32.HI R2, RZ, 0x18, R95 ;  /* 0x00000018ff027819 */ /* 0x000fe2000001145f */
[-C--:B------:R-:W-:Y:S01]  /*7be0*/  IMAD R45, R0, R82.reuse, R45 ;  /* 0x00000052002d7224 */ /* 0x080fe200078e022d */
[----:B------:R-:W-:Y:S01]  /*7bf0*/  PRMT R3, R96, 0x8880, RZ ;  /* 0x0000888060037816 */ /* 0x000fe200000000ff */
[-C--:B------:R-:W-:Y:S01]  /*7c00*/  IMAD R46, R5, R82.reuse, R46 ;  /* 0x00000052052e7224 */ /* 0x080fe200078e022e */
[C---:B------:R-:W-:Y:S01]  /*7c10*/  SHF.L.U32 R4, R97.reuse, 0x10, RZ ;  /* 0x0000001061047819 */ /* 0x040fe200000006ff */
[-C--:B------:R-:W-:Y:S01]  /*7c20*/  IMAD R51, R2, R82.reuse, R51 ;  /* 0x0000005202337224 */ /* 0x080fe200078e0233 */
[----:B------:R-:W-:Y:S01]  /*7c30*/  SHF.R.S32.HI R2, RZ, 0x18, R96 ;  /* 0x00000018ff027819 */ /* 0x000fe20000011460 */
[C---:B------:R-:W-:Y:S01]  /*7c40*/  IMAD.U32 R0, R96.reuse, 0x10000, RZ ;  /* 0x0001000060007824 */ /* 0x040fe200078e00ff */
[----:B------:R-:W-:Y:S01]  /*7c50*/  PRMT R5, R97, 0x8880, RZ ;  /* 0x0000888061057816 */ /* 0x000fe200000000ff */
[-C--:B------:R-:W-:Y:S01]  /*7c60*/  IMAD R48, R3, R82.reuse, R48 ;  /* 0x0000005203307224 */ /* 0x080fe200078e0230 */
[----:B------:R-:W-:Y:S02]  /*7c70*/  SHF.L.U32 R3, R96, 0x8, RZ ;  /* 0x0000000860037819 */ /* 0x000fe400000006ff */
[----:B------:R-:W-:Y:S02]  /*7c80*/  SHF.R.S32.HI R0, RZ, 0x18, R0 ;  /* 0x00000018ff007819 */ /* 0x000fe40000011400 */
[----:B------:R-:W-:Y:S02]  /*7c90*/  SHF.R.S32.HI R3, RZ, 0x18, R3 ;  /* 0x00000018ff037819 */ /* 0x000fe40000011403 */
[----:B------:R-:W-:Y:S01]  /*7ca0*/  SHF.R.S32.HI R4, RZ, 0x18, R4 ;  /* 0x00000018ff047819 */ /* 0x000fe20000011404 */
[-C--:B------:R-:W-:Y:S01]  /*7cb0*/  IMAD R49, R0, R82.reuse, R49 ;  /* 0x0000005200317224 */ /* 0x080fe200078e0231 */
[----:B------:R-:W-:Y:S01]  /*7cc0*/  SHF.R.S32.HI R0, RZ, 0x18, R97 ;  /* 0x00000018ff007819 */ /* 0x000fe20000011461 */
[-C--:B------:R-:W-:Y:S01]  /*7cd0*/  IMAD R50, R3, R82.reuse, R50 ;  /* 0x0000005203327224 */ /* 0x080fe200078e0232 */
[----:B------:R-:W-:Y:S01]  /*7ce0*/  SHF.L.U32 R3, R97, 0x8, RZ ;  /* 0x0000000861037819 */ /* 0x000fe200000006ff */
[-C--:B------:R-:W-:Y:S01]  /*7cf0*/  IMAD R55, R2, R82.reuse, R55 ;  /* 0x0000005202377224 */ /* 0x080fe200078e0237 */
        /* <DEDUP_REMOVED lines=8> */
[----:B------:R-:W-:Y:S01]  /*7d80*/  IMAD R59, R0, R82, R59 ;  /* 0x00000052003b7224 */ /* 0x000fe200078e023b */
[----:B------:R-:W-:Y:S01]  /*7d90*/  I2IP.S8.S32.SAT R18, R23, R18, RZ ;  /* 0x0000001217127239 */ /* 0x000fe200000014ff */
[----:B------:R-:W-:Y:S01]  /*7da0*/  IMAD R56, R5, R82, R56 ;  /* 0x0000005205387224 */ /* 0x000fe200078e0238 */
[----:B------:R-:W-:Y:S01]  /*7db0*/  I2IP.S8.S32.SAT R86, R9, R8, R10 ;  /* 0x0000000809567239 */ /* 0x000fe2000000140a */
[----:B------:R-:W-:Y:S01]  /*7dc0*/  IMAD R57, R2, R82, R57 ;  /* 0x0000005202397224 */ /* 0x000fe200078e0239 */
[----:B------:R-:W-:Y:S02]  /*7dd0*/  I2IP.S8.S32.SAT R87, R13, R12, R14 ;  /* 0x0000000c0d577239 */ /* 0x000fe4000000140e */
[----:B------:R-:W-:Y:S02]  /*7de0*/  SHF.R.S32.HI R7, RZ, 0x18, R7 ;  /* 0x00000018ff077819 */ /* 0x000fe40000011407 */
[----:B------:R-:W-:Y:S01]  /*7df0*/  SHF.L.U32 R2, R99, 0x10, RZ ;  /* 0x0000001063027819 */ /* 0x000fe200000006ff */
[----:B------:R1:W-:Y:S01]  /*7e00*/  STS.128 [R153+UR49+0xa200], R84 ;  /* 0x00a2005499007988 */ /* 0x0003e20008000c31 */
[----:B------:R-:W-:Y:S01]  /*7e10*/  SHF.R.S32.HI R0, RZ, 0x18, R98 ;  /* 0x00000018ff007819 */ /* 0x000fe20000011462 */
[----:B------:R-:W-:Y:S01]  /*7e20*/  IMAD R58, R7, R82, R58 ;  /* 0x00000052073a7224 */ /* 0x000fe200078e023a */
[----:B------:R-:W-:Y:S02]  /*7e30*/  I2IP.S8.S32.SAT R16, R17, R16, R18 ;  /* 0x0000001011107239 */ /* 0x000fe40000001412 */
[----:B------:R-:W-:Y:S01]  /*7e40*/  I2IP.S8.S32.SAT R17, R27, R22, RZ ;  /* 0x000000161b117239 */ /* 0x000fe200000014ff */
[----:B------:R-:W-:Y:S01]  /*7e50*/  IMAD R63, R0, R82, R63 ;  /* 0x00000052003f7224 */ /* 0x000fe200078e023f */
[----:B------:R-:W-:Y:S02]  /*7e60*/  I2IP.S8.S32.SAT R18, R31, R26, RZ ;  /* 0x0000001a1f127239 */ /* 0x000fe400000014ff */
[----:B------:R-:W-:Y:S02]  /*7e70*/  I2IP.S8.S32.SAT R19, R35, R30, RZ ;  /* 0x0000001e23137239 */ /* 0x000fe400000014ff */
[C---:B------:R-:W-:Y:S02]  /*7e80*/  PRMT R3, R99.reuse, 0x8880, RZ ;  /* 0x0000888063037816 */ /* 0x040fe400000000ff */
[----:B------:R-:W-:Y:S02]  /*7e90*/  SHF.L.U32 R5, R99, 0x8, RZ ;  /* 0x0000000863057819 */ /* 0x000fe400000006ff */
[----:B------:R-:W-:Y:S01]  /*7ea0*/  SHF.R.S32.HI R2, RZ, 0x18, R2 ;  /* 0x00000018ff027819 */ /* 0x000fe20000011402 */
[----:B------:R-:W-:Y:S01]  /*7eb0*/  IMAD R60, R3, R82, R60 ;  /* 0x00000052033c7224 */ /* 0x000fe200078e023c */
[----:B------:R-:W-:Y:S02]  /*7ec0*/  I2IP.S8.S32.SAT R17, R21, R20, R17 ;  /* 0x0000001415117239 */ /* 0x000fe40000001411 */
[----:B------:R-:W-:Y:S01]  /*7ed0*/  I2IP.S8.S32.SAT R18, R25, R24, R18 ;  /* 0x0000001819127239 */ /* 0x000fe20000001412 */
[----:B------:R-:W-:Y:S01]  /*7ee0*/  IMAD R61, R2, R82, R61 ;  /* 0x00000052023d7224 */ /* 0x000fe200078e023d */
[----:B------:R-:W-:Y:S02]  /*7ef0*/  I2IP.S8.S32.SAT R19, R29, R28, R19 ;  /* 0x0000001c1d137239 */ /* 0x000fe40000001413 */
[----:B------:R-:W-:Y:S02]  /*7f00*/  SHF.R.S32.HI R5, RZ, 0x18, R5 ;  /* 0x00000018ff057819 */ /* 0x000fe40000011405 */
[----:B------:R-:W-:Y:S01]  /*7f10*/  SHF.R.S32.HI R4, RZ, 0x18, R99 ;  /* 0x00000018ff047819 */ /* 0x000fe20000011463 */
[----:B------:R1:W-:Y:S01]  /*7f20*/  STS.128 [R172+0xa200], R16 ;  /* 0x00a20010ac007388 */ /* 0x0003e20000000c00 */
[----:B------:R-:W-:Y:S01]  /*7f30*/  I2IP.S8.S32.SAT R34, R39, R34, RZ ;  /* 0x0000002227227239 */ /* 0x000fe200000014ff */
[----:B------:R-:W-:Y:S01]  /*7f40*/  IMAD R62, R5, R82, R62 ;  /* 0x00000052053e7224 */ /* 0x000fe200078e023e */
[----:B------:R-:W-:Y:S01]  /*7f50*/  I2IP.S8.S32.SAT R38, R43, R38, RZ ;  /* 0x000000262b267239 */ /* 0x000fe200000014ff */
[----:B------:R-:W-:Y:S01]  /*7f60*/  IMAD R67, R4, R82, R67 ;  /* 0x0000005204437224 */ /* 0x000fe200078e0243 */
[----:B------:R-:W-:Y:S02]  /*7f70*/  I2IP.S8.S32.SAT R42, R47, R42, RZ ;  /* 0x0000002a2f2a7239 */ /* 0x000fe400000014ff */
[----:B------:R-:W-:Y:S02]  /*7f80*/  I2IP.S8.S32.SAT R35, R51, R46, RZ ;  /* 0x0000002e33237239 */ /* 0x000fe400000014ff */
[----:B------:R-:W-:Y:S02]  /*7f90*/  I2IP.S8.S32.SAT R32, R33, R32, R34 ;  /* 0x0000002021207239 */ /* 0x000fe40000001422 */
[----:B------:R-:W-:Y:S02]  /*7fa0*/  I2IP.S8.S32.SAT R33, R37, R36, R38 ;  /* 0x0000002425217239 */ /* 0x000fe40000001426 */
[----:B------:R-:W-:Y:S02]  /*7fb0*/  I2IP.S8.S32.SAT R34, R41, R40, R42 ;  /* 0x0000002829227239 */ /* 0x000fe4000000142a */
[----:B------:R-:W-:Y:S02]  /*7fc0*/  I2IP.S8.S32.SAT R35, R45, R44, R35 ;  /* 0x0000002c2d237239 */ /* 0x000fe40000001423 */
[----:B------:R-:W-:Y:S02]  /*7fd0*/  I2IP.S8.S32.SAT R50, R55, R50, RZ ;  /* 0x0000003237327239 */ /* 0x000fe400000014ff */
[----:B------:R-:W-:Y:S01]  /*7fe0*/  I2IP.S8.S32.SAT R54, R59, R54, RZ ;  /* 0x000000363b367239 */ /* 0x000fe200000014ff */
[----:B------:R1:W-:Y:S01]  /*7ff0*/  STS.128 [R171+0xa200], R32 ;  /* 0x00a20020ab007388 */ /* 0x0003e20000000c00 */
[----:B------:R-:W-:Y:S02]  /*8000*/  I2IP.S8.S32.SAT R58, R63, R58, RZ ;  /* 0x0000003a3f3a7239 */ /* 0x000fe400000014ff */
[----:B------:R-:W-:Y:S02]  /*8010*/  I2IP.S8.S32.SAT R62, R67, R62, RZ ;  /* 0x0000003e433e7239 */ /* 0x000fe400000014ff */
[----:B------:R-:W-:Y:S02]  /*8020*/  I2IP.S8.S32.SAT R48, R49, R48, R50 ;  /* 0x0000003031307239 */ /* 0x000fe40000001432 */
[----:B------:R-:W-:Y:S02]  /*8030*/  I2IP.S8.S32.SAT R49, R53, R52, R54 ;  /* 0x0000003435317239 */ /* 0x000fe40000001436 */
[----:B------:R-:W-:Y:S02]  /*8040*/  I2IP.S8.S32.SAT R50, R57, R56, R58 ;  /* 0x0000003839327239 */ /* 0x000fe4000000143a */
[----:B------:R-:W-:Y:S02]  /*8050*/  I2IP.S8.S32.SAT R51, R61, R60, R62 ;  /* 0x0000003c3d337239 */ /* 0x000fe4000000143e */
[----:B------:R-:W-:Y:S02]  /*8060*/  LEA R0, R160, UR49, 0x3 ;  /* 0x00000031a0007c11 */ /* 0x000fe4000f8e18ff */
[----:B------:R-:W-:Y:S01]  /*8070*/  @P6 SHF.L.U32 R3, R159, 0x1f, RZ ;  /* 0x0000001f9f036819 */ /* 0x000fe200000006ff */
        /* <DEDUP_REMOVED lines=9> */
[----:B------:R-:W-:Y:S02]  /*8110*/  UIADD3 UR8, UP0, UPT, UR52, 0x680, URZ ;  /* 0x0000068034087890 */ /* 0x000fe4000ff1e0ff */
[----:B------:R-:W-:Y:S02]  /*8120*/  UIADD3 UR5, UPT, UPT, UR41, 0x40, URZ ;  /* 0x0000004029057890 */ /* 0x000fe4000fffe0ff */
[----:B------:R-:W-:Y:S02]  /*8130*/  UIADD3 UR4, UPT, UPT, UR49, 0xa200, URZ ;  /* 0x0000a20031047890 */ /* 0x000fe4000fffe0ff */
[----:B------:R-:W-:Y:S01]  /*8140*/  UIADD3.X UR9, UPT, UPT, URZ, UR53, URZ, UP0, !UPT ;  /* 0x00000035ff097290 */ /* 0x000fe200087fe4ff */
[----:B------:R-:W-:Y:S01]  /*8150*/  UMOV UR6, UR42 ;  /* 0x0000002a00067c82 */ /* 0x000fe20008000000 */
[----:B------:R-:W-:Y:S07]  /*8160*/  UMOV UR7, UR36 ;  /* 0x0000002400077c82 */ /* 0x000fee0008000000 */
[----:B------:R2:W-:Y:S01]  /*8170*/  UTMASTG.3D [UR4], [UR8] ;  /* 0x00000004080073b5 */ /* 0x0005e20008010000 */
[----:B------:R0:W-:Y:S01]  /*8180*/  UTMACMDFLUSH ;  /* 0x00000000000079b7 */ /* 0x0001e20000000000 */
[----:B--2---:R-:W-:Y:S04]  /*8190*/  DEPBAR.LE SB0, 0x1 ;  /* 0x000080400000791a */ /* 0x004fe80000000000 */
.L_x_104:
[----:B------:R-:W-:Y:S05]  /*81a0*/  BSYNC.RECONVERGENT B0 ;  /* 0x0000000000007941 */ /* 0x000fea0003800200 */
.L_x_103:
        /* <DEDUP_REMOVED lines=16> */
.L_x_108:
[----:B------:R-:W-:Y:S05]  /*82b0*/  BSYNC B0 ;  /* 0x0000000000007941 */ /* 0x000fea0003800000 */
.L_x_107:
        /* <DEDUP_REMOVED lines=19> */
[----:B--234-:R-:W-:Y:S02]  /*83f0*/  LOP3.LUT R159, R159, R0, RZ, 0x3c, !PT ;  /* 0x000000009f9f7212 */ /* 0x01cfe400078e3cff */
.L_x_106:
[----:B------:R-:W-:Y:S05]  /*8400*/  BSYNC B1 ;  /* 0x0000000000017941 */ /* 0x000fea0003800000 */
.L_x_105:
[----:B------:R-:W-:Y:S05]  /*8410*/  VIADD R3, R80, 0x80 ;  /* 0x0000008050037836 */ /* 0x000fea0000000000 */
        /* <DEDUP_REMOVED lines=9> */
[----:B------:R-:W3:Y:S01]  /*84b0*/  LDCU.64 UR6, c[0x4][0x80] ;  /* 0x01001000ff0677ac */ /* 0x000ee20008000a00 */
[----:B------:R-:W4:Y:S01]  /*84c0*/  LDC.64 R2, c[0x4][R3] ;  /* 0x0100000003027b82 */ /* 0x000f220000000a00 */
[----:B------:R-:W5:Y:S01]  /*84d0*/  LDCU.64 UR4, c[0x4][0x18] ;  /* 0x01000300ff0477ac */ /* 0x000f620008000a00 */
[----:B--2---:R-:W-:Y:S01]  /*84e0*/  MOV R5, UR9 ;  /* 0x0000000900057c02 */ /* 0x004fe20008000f00 */
[----:B------:R-:W-:Y:S01]  /*84f0*/  IMAD.U32 R4, RZ, RZ, UR8 ;  /* 0x00000008ff047e24 */ /* 0x000fe2000f8e00ff */
[----:B---3--:R-:W-:Y:S01]  /*8500*/  MOV R7, UR7 ;  /* 0x0000000700077c02 */ /* 0x008fe20008000f00 */
[----:B------:R-:W-:Y:S01]  /*8510*/  IMAD.U32 R6, RZ, RZ, UR6 ;  /* 0x00000006ff067e24 */ /* 0x000fe2000f8e00ff */
[----:B-----5:R-:W-:Y:S01]  /*8520*/  MOV R11, UR5 ;  /* 0x00000005000b7c02 */ /* 0x020fe20008000f00 */
[----:B------:R-:W-:Y:S02]  /*8530*/  IMAD.U32 R10, RZ, RZ, UR4 ;  /* 0x00000004ff0a7e24 */ /* 0x000fe4000f8e00ff */
[----:B------:R-:W-:Y:S07]  /*8540*/  LEPC R20, `(.L_x_110) ;  /* 0x000000001014794e */ /* 0x000fee0000000000 */
[----:B-1--4-:R-:W-:Y:S05]  /*8550*/  CALL.ABS.NOINC R2 ;  /* 0x0000000002007343 */ /* 0x012fea0003c00000 */
.L_x_110:
[----:B------:R-:W-:Y:S05]  /*8560*/  WARPSYNC.ALL ;  /* 0x0000000000007948 */ /* 0x000fea0003800000 */
[----:B------:R-:W-:Y:S01]  /*8570*/  R2UR UR4, R80 ;  /* 0x00000000500472ca */ /* 0x000fe200000e0000 */
[----:B------:R-:W-:Y:S01]  /*8580*/  BSSY.RECONVERGENT B0, `(.L_x_111) ;  /* 0x000011f000007945 */ /* 0x000fe20003800200 */
[C---:B------:R-:W-:Y:S02]  /*8590*/  PRMT R81, R100.reuse, 0x8880, RZ ;  /* 0x0000888064517816 */ /* 0x040fe400000000ff */
[C---:B-1----:R-:W-:Y:S02]  /*85a0*/  SHF.L.U32 R84, R100.reuse, 0x8, RZ ;  /* 0x0000000864547819 */ /* 0x042fe400000006ff */
[----:B------:R-:W-:Y:S02]  /*85b0*/  SHF.L.U32 R83, R100, 0x10, RZ ;  /* 0x0000001064537819 */ /* 0x000fe400000006ff */
[----:B------:R-:W-:Y:S02]  /*85c0*/  SHF.R.S32.HI R84, RZ, 0x18, R84 ;  /* 0x00000018ff547819 */ /* 0x000fe40000011454 */
[----:B------:R-:W-:Y:S02]  /*85d0*/  SHF.R.S32.HI R83, RZ, 0x18, R83 ;  /* 0x00000018ff537819 */ /* 0x000fe40000011453 */
[----:B------:R-:W-:Y:S01]  /*85e0*/  ISETP.NE.AND P0, PT, R167, RZ, PT ;  /* 0x000000ffa700720c */ /* 0x000fe20003f05270 */
[----:B------:R-:W1:Y:S01]  /*85f0*/  LDTM.x64 R4, tmem[UR4+0x80] ;  /* 0x00008004000479ee */ /* 0x000e620008340000 */
[----:B------:R-:W-:Y:S01]  /*8600*/  ISETP.NE.AND P6, PT, R117, RZ, PT ;  /* 0x000000ff7500720c */ /* 0x000fe20003fc5270 */
[C---:B-1----:R-:W-:Y:S02]  /*8610*/  IMAD R0, R78.reuse, R4, RZ ;  /* 0x000000044e007224 */ /* 0x042fe400078e02ff */
        /* <DEDUP_REMOVED lines=141> */
[C---:B------:R-:W-:Y:S01]  /*8ef0*/  PRMT R3, R92.reuse, 0x8880, RZ ;  /* 0x000088805c037816 */ /* 0x040fe200000000ff */
        /* <DEDUP_REMOVED lines=124> */
[----:B------:R-:W-:Y:S02]  /*96c0*/  UIADD3 UR8, UP0, UPT, UR52, 0x680, URZ ;  /* 0x0000068034087890 */ /* 0x000fe4000ff1e0ff */
[----:B------:R-:W-:Y:S02]  /*96d0*/  UIADD3 UR5, UPT, UPT, UR41, 0x80, URZ ;  /* 0x0000008029057890 */ /* 0x000fe4000fffe0ff */
[----:B------:R-:W-:Y:S01]  /*96e0*/  MOV R166, UR10 ;  /* 0x0000000a00a67c02 */ /* 0x000fe20008000f00 */
[----:B------:R-:W-:Y:S01]  /*96f0*/  UIADD3.X UR9, UPT, UPT, URZ, UR53, URZ, UP0, !UPT ;  /* 0x00000035ff097290 */ /* 0x000fe200087fe4ff */
[----:B------:R-:W-:Y:S02]  /*9700*/  UMOV UR6, UR42 ;  /* 0x0000002a00067c82 */ /* 0x000fe40008000000 */
[----:B------:R-:W-:Y:S01]  /*9710*/  R2UR UR4, R166 ;  /* 0x00000000a60472ca */ /* 0x000fe200000e0000 */
[----:B------:R-:W-:Y:S11]  /*9720*/  UMOV UR7, UR36 ;  /* 0x0000002400077c82 */ /* 0x000ff60008000000 */
[----:B------:R-:W-:Y:S01]  /*9730*/  @!UPT UIADD3 URZ, UPT, UPT, URZ, URZ, URZ ;  /* 0x000000fffffff290 */ /* 0x000fe2000fffe0ff */
[----:B------:R2:W-:Y:S01]  /*9740*/  UTMASTG.3D [UR4], [UR8] ;  /* 0x00000004080073b5 */ /* 0x0005e20008010000 */
[----:B------:R0:W-:Y:S01]  /*9750*/  UTMACMDFLUSH ;  /* 0x00000000000079b7 */ /* 0x0001e20000000000 */
[----:B--2---:R-:W-:Y:S04]  /*9760*/  DEPBAR.LE SB0, 0x1 ;  /* 0x000080400000791a */ /* 0x004fe80000000000 */
.L_x_112:
[----:B------:R-:W-:Y:S05]  /*9770*/  BSYNC.RECONVERGENT B0 ;  /* 0x0000000000007941 */ /* 0x000fea0003800200 */
.L_x_111:
        /* <DEDUP_REMOVED lines=16> */
.L_x_116:
[----:B------:R-:W-:Y:S05]  /*9880*/  BSYNC B0 ;  /* 0x0000000000007941 */ /* 0x000fea0003800000 */
.L_x_115:
        /* <DEDUP_REMOVED lines=20> */
.L_x_114:
[----:B------:R-:W-:Y:S05]  /*99d0*/  BSYNC B1 ;  /* 0x0000000000017941 */ /* 0x000fea0003800000 */
.L_x_113:
        /* <DEDUP_REMOVED lines=21> */
.L_x_118:
[----:B------:R-:W-:Y:S01]  /*9b30*/  ISETP.NE.AND P0, PT, R167, RZ, PT ;  /* 0x000000ffa700720c */ /* 0x000fe20003f05270 */
[----:B------:R-:W-:Y:S05]  /*9b40*/  WARPSYNC.ALL ;  /* 0x0000000000007948 */ /* 0x000fea0003800000 */
[----:B------:R-:W-:Y:S01]  /*9b50*/  IMAD.U32 R140, R102, 0x10000, RZ ;  /* 0x00010000668c7824 */ /* 0x000fe200078e00ff */
[----:B------:R-:W-:Y:S01]  /*9b60*/  R2UR UR4, R80 ;  /* 0x00000000500472ca */ /* 0x000fe200000e0000 */
[----:B------:R-:W-:Y:S01]  /*9b70*/  IMAD.U32 R134, R88, 0x10000, RZ ;  /* 0x0001000058867824 */ /* 0x000fe200078e00ff */
[C---:B------:R-:W-:Y:S01]  /*9b80*/  SHF.L.U32 R0, R100.reuse, 0x10, RZ ;  /* 0x0000001064007819 */ /* 0x040fe200000006ff */
[----:B-1----:R-:W-:Y:S01]  /*9b90*/  IMAD.U32 R119, R93, 0x10000, RZ ;  /* 0x000100005d777824 */ /* 0x002fe200078e00ff */
[----:B------:R-:W-:Y:S01]  /*9ba0*/  PRMT R3, R100, 0x8880, RZ ;  /* 0x0000888064037816 */ /* 0x000fe200000000ff */
[----:B------:R-:W-:Y:S01]  /*9bb0*/  IMAD.U32 R104, R98, 0x10000, RZ ;  /* 0x0001000062687824 */ /* 0x000fe200078e00ff */
[----:B------:R-:W-:Y:S01]  /*9bc0*/  SHF.L.U32 R81, R100, 0x8, RZ ;  /* 0x0000000864517819 */ /* 0x000fe200000006ff */
[----:B------:R-:W-:Y:S01]  /*9bd0*/  IMAD.SHL.U32 R127, R90, 0x100, RZ ;  /* 0x000001005a7f7824 */ /* 0x000fe200078e00ff */
[----:B------:R-:W-:Y:S01]  /*9be0*/  SHF.R.S32.HI R0, RZ, 0x18, R0 ;  /* 0x00000018ff007819 */ /* 0x000fe20000011400 */
[----:B------:R-:W-:Y:S01]  /*9bf0*/  IMAD.SHL.U32 R112, R95, 0x100, RZ ;  /* 0x000001005f707824 */ /* 0x000fe200078e00ff */
[----:B------:R-:W-:Y:S01]  /*9c00*/  SHF.R.S32.HI R81, RZ, 0x18, R81 ;  /* 0x00000018ff517819 */ /* 0x000fe20000011451 */
[----:B------:R-:W-:Y:S01]  /*9c10*/  BSSY.RECONVERGENT B0, `(.L_x_119) ;  /* 0x0000121000007945 */ /* 0x000fe20003800200 */
[----:B------:R-:W-:Y:S01]  /*9c20*/  SHF.R.S32.HI R2, RZ, 0x18, R100 ;  /* 0x00000018ff027819 */ /* 0x000fe20000011464 */
[----:B------:R-:W1:Y:S01]  /*9c30*/  LDTM.x64 R4, tmem[UR4+0xc0] ;  /* 0x0000c004000479ee */ /* 0x000e620008340000 */
[----:B------:R-:W-:Y:S01]  /*9c40*/  NOP ;  /* 0x0000000000007918 */ /* 0x000fe20000000000 */
[----:B------:R-:W-:Y:S02]  /*9c50*/  SHF.R.S32.HI R84, RZ, 0x18, R101 ;  /* 0x00000018ff547819 */ /* 0x000fe40000011465 */
[----:B------:R-:W-:Y:S02]  /*9c60*/  SHF.R.S32.HI R85, RZ, 0x18, R102 ;  /* 0x00000018ff557819 */ /* 0x000fe40000011466 */
[----:B------:R-:W-:Y:S02]  /*9c70*/  SHF.R.S32.HI R86, RZ, 0x18, R103 ;  /* 0x00000018ff567819 */ /* 0x000fe40000011467 */
[----:B------:R-:W-:Y:S02]  /*9c80*/  SHF.R.S32.HI R87, RZ, 0x18, R88 ;  /* 0x00000018ff577819 */ /* 0x000fe40000011458 */
[----:B------:R-:W-:Y:S02]  /*9c90*/  R2UR UR5, R108 ;  /* 0x000000006c0572ca */ /* 0x000fe400000e0000 */
[C---:B------:R-:W-:Y:S02]  /*9ca0*/  PRMT R143, R101.reuse, 0x8880, RZ ;  /* 0x00008880658f7816 */ /* 0x040fe400000000ff */
[----:B------:R-:W-:Y:S02]  /*9cb0*/  SHF.L.U32 R83, R101, 0x10, RZ ;  /* 0x0000001065537819 */ /* 0x000fe400000006ff */
[----:B------:R-:W-:Y:S02]  /*9cc0*/  PRMT R141, R102, 0x8880, RZ ;  /* 0x00008880668d7816 */ /* 0x000fe400000000ff */
[----:B------:R-:W-:Y:S02]  /*9cd0*/  SHF.R.S32.HI R83, RZ, 0x18, R83 ;  /* 0x00000018ff537819 */ /* 0x000fe40000011453 */
[C---:B------:R-:W-:Y:S02]  /*9ce0*/  PRMT R138, R103.reuse, 0x8880, RZ ;  /* 0x00008880678a7816 */ /* 0x040fe400000000ff */
[----:B------:R-:W-:Y:S01]  /*9cf0*/  SHF.L.U32 R137, R103, 0x10, RZ ;  /* 0x0000001067897819 */ /* 0x000fe200000006ff */
[----:B------:R-:W-:Y:S01]  /*9d00*/  UIADD3 UR5, UPT, UPT, UR5, 0xb0, URZ ;  /* 0x000000b005057890 */ /* 0x000fe2000fffe0ff */
[----:B-1----:R-:W-:Y:S01]  /*9d10*/  IMAD R4, R78, R4, RZ ;  /* 0x000000044e047224 */ /* 0x002fe200078e02ff */
[----:B------:R-:W-:Y:S01]  /*9d20*/  PRMT R135, R88, 0x8880, RZ ;  /* 0x0000888058877816 */ /* 0x000fe200000000ff */
[C---:B------:R-:W-:Y:S01]  /*9d30*/  IMAD R5, R78.reuse, R5, RZ ;  /* 0x000000054e057224 */ /* 0x040fe200078e02ff */
[----:B------:R-:W-:Y:S01]  /*9d40*/  UPRMT UR5, UR37, 0x654, UR5 ;  /* 0x0000065425057896 */ /* 0x000fe20008000005 */
[----:B------:R-:W-:Y:S01]  /*9d50*/  IMAD R4, R3, R82, R4 ;  /* 0x0000005203047224 */ /* 0x000fe200078e0204 */
[C---:B------:R-:W-:Y:S01]  /*9d60*/  PRMT R132, R89.reuse, 0x8880, RZ ;  /* 0x0000888059847816 */ /* 0x040fe200000000ff */
[----:B------:R-:W-:Y:S01]  /*9d70*/  IMAD R6, R78, R6, RZ ;  /* 0x000000064e067224 */ /* 0x000fe200078e02ff */
[----:B------:R-:W-:Y:S01]  /*9d80*/  SHF.L.U32 R131, R89, 0x10, RZ ;  /* 0x0000001059837819 */ /* 0x000fe200000006ff */
[----:B------:R-:W-:Y:S01]  /*9d90*/  IMAD R5, R0, R82, R5 ;  /* 0x0000005200057224 */ /* 0x000fe200078e0205 */
[----:B------:R-:W-:Y:S01]  /*9da0*/  PRMT R129, R90, 0x8880, RZ ;  /* 0x000088805a817816 */ /* 0x000fe200000000ff */
[----:B------:R-:W-:Y:S01]  /*9db0*/  IMAD R0, R78, R16, RZ ;  /* 0x000000104e007224 */ /* 0x000fe200078e02ff */
[----:B------:R-:W-:Y:S01]  /*9dc0*/  SHF.L.U32 R128, R90, 0x10, RZ ;  /* 0x000000105a807819 */ /* 0x000fe200000006ff */
[C---:B------:R-:W-:Y:S01]  /*9dd0*/  IMAD R7, R78.reuse, R7, RZ ;  /* 0x000000074e077224 */ /* 0x040fe200078e02ff */
[----:B------:R-:W-:Y:S01]  /*9de0*/  SYNCS.ARRIVE.TRANS64.RED.A1T0 RZ, [UR5], RZ ;  /* 0x000000ffffff79a7 */ /* 0x000fe20008100405 */
[C---:B------:R-:W-:Y:S01]  /*9df0*/  IMAD R16, R78.reuse, R20, RZ ;  /* 0x000000144e107224 */ /* 0x040fe200078e02ff */
[C---:B------:R-:W-:Y:S01]  /*9e00*/  PRMT R126, R91.reuse, 0x8880, RZ ;  /* 0x000088805b7e7816 */ /* 0x040fe200000000ff */
[C---:B------:R-:W-:Y:S01]  /*9e10*/  IMAD R20, R78.reuse, R24, RZ ;  /* 0x000000184e147224 */ /* 0x040fe200078e02ff */
[----:B------:R-:W-:Y:S01]  /*9e20*/  SHF.L.U32 R125, R91, 0x10, RZ ;  /* 0x000000105b7d7819 */ /* 0x000fe200000006ff */
[----:B------:R-:W-:Y:S01]  /*9e30*/  IMAD R6, R81, R82, R6 ;  /* 0x0000005251067224 */ /* 0x000fe200078e0206 */
[----:B------:R-:W-:Y:S01]  /*9e40*/  MOV R81, R143 ;  /* 0x0000008f00517202 */ /* 0x000fe20000000f00 */
[----:B------:R-:W-:Y:S01]  /*9e50*/  IMAD R24, R78, R28, RZ ;  /* 0x0000001c4e187224 */ /* 0x000fe200078e02ff */
[----:B------:R-:W-:Y:S01]  /*9e60*/  PRMT R123, R92, 0x8880, RZ ;  /* 0x000088805c7b7816 */ /* 0x000fe200000000ff */
[----:B------:R-:W-:Y:S01]  /*9e70*/  IMAD R28, R78, R32, RZ ;  /* 0x000000204e1c7224 */ /* 0x000fe200078e02ff */
[----:B------:R-:W-:Y:S01]  /*9e80*/  SHF.L.U32 R122, R92, 0x10, RZ ;  /* 0x000000105c7a7819 */ /* 0x000fe200000006ff */
[----:B------:R-:W-:Y:S01]  /*9e90*/  IMAD R7, R2, R82, R7 ;  /* 0x0000005202077224 */ /* 0x000fe200078e0207 */
[----:B------:R-:W-:Y:S01]  /*9ea0*/  PRMT R120, R93, 0x8880, RZ ;  /* 0x000088805d787816 */ /* 0x000fe200000000ff */
[----:B------:R-:W-:Y:S01]  /*9eb0*/  IMAD R32, R78, R36, RZ ;  /* 0x000000244e207224 */ /* 0x000fe200078e02ff */
[----:B------:R-:W-:Y:S01]  /*9ec0*/  PRMT R117, R94, 0x8880, RZ ;  /* 0x000088805e757816 */ /* 0x000fe200000000ff */
[----:B------:R-:W-:Y:S01]  /*9ed0*/  IMAD R2, R78, R17, RZ ;  /* 0x000000114e027224 */ /* 0x000fe200078e02ff */
[----:B------:R-:W-:Y:S01]  /*9ee0*/  SHF.L.U32 R116, R94, 0x10, RZ ;  /* 0x000000105e747819 */ /* 0x000fe200000006ff */
[----:B------:R-:W-:Y:S01]  /*9ef0*/  IMAD R36, R78, R40, RZ ;  /* 0x000000284e247224 */ /* 0x000fe200078e02ff */
[----:B------:R-:W-:Y:S01]  /*9f00*/  SHF.L.U32 R115, R94, 0x8, RZ ;  /* 0x000000085e737819 */ /* 0x000fe200000006ff */
[C---:B------:R-:W-:Y:S01]  /*9f10*/  IMAD R17, R78.reuse, R21, RZ ;  /* 0x000000154e117224 */ /* 0x040fe200078e02ff */
[C---:B------:R-:W-:Y:S01]  /*9f20*/  PRMT R114, R95.reuse, 0x8880, RZ ;  /* 0x000088805f727816 */ /* 0x040fe200000000ff */
[C---:B------:R-:W-:Y:S01]  /*9f30*/  IMAD R40, R78.reuse, R44, RZ ;  /* 0x0000002c4e287224 */ /* 0x040fe200078e02ff */
[----:B------:R-:W-:Y:S01]  /*9f40*/  SHF.L.U32 R113, R95, 0x10, RZ ;  /* 0x000000105f717819 */ /* 0x000fe200000006ff */
[----:B------:R-:W-:Y:S01]  /*9f50*/  IMAD R21, R78, R25, RZ ;  /* 0x000000194e157224 */ /* 0x000fe200078e02ff */
[----:B------:R-:W-:Y:S01]  /*9f60*/  PRMT R111, R96, 0x8880, RZ ;  /* 0x00008880606f7816 */ /* 0x000fe200000000ff */
        /* <DEDUP_REMOVED lines=8> */
[C---:B------:R-:W-:Y:S01]  /*9ff0*/  IMAD R52, R78.reuse, R56, RZ ;  /* 0x000000384e347224 */ /* 0x040fe200078e02ff */
[----:B------:R-:W-:Y:S01]  /*a000*/  SHF.L.U32 R142, R101, 0x8, RZ ;  /* 0x00000008658e7819 */ /* 0x000fe200000006ff */
[C---:B------:R-:W-:Y:S01]  /*a010*/  IMAD R8, R78.reuse, R8, RZ ;  /* 0x000000084e087224 */ /* 0x040fe200078e02ff */
[C---:B------:R-:W-:Y:S01]  /*a020*/  SHF.L.U32 R101, R99.reuse, 0x10, RZ ;  /* 0x0000001063657819 */ /* 0x040fe200000006ff */
[----:B------:R-:W-:Y:S01]  /*a030*/  IMAD R33, R78, R37, RZ ;  /* 0x000000254e217224 */ /* 0x000fe200078e02ff */
[----:B------:R-:W-:Y:S01]  /*a040*/  SHF.L.U32 R139, R102, 0x8, RZ ;  /* 0x00000008668b7819 */ /* 0x000fe200000006ff */
[C---:B------:R-:W-:Y:S01]  /*a050*/  IMAD R56, R78.reuse, R60, RZ ;  /* 0x0000003c4e387224 */ /* 0x040fe200078e02ff */
[----:B------:R-:W-:Y:S01]  /*a060*/  PRMT R102, R99, 0x8880, RZ ;  /* 0x0000888063667816 */ /* 0x000fe200000000ff */
[C---:B------:R-:W-:Y:S01]  /*a070*/  IMAD R37, R78.reuse, R41, RZ ;  /* 0x000000294e257224 */ /* 0x040fe200078e02ff */
[----:B------:R-:W-:Y:S01]  /*a080*/  SHF.L.U32 R136, R103, 0x8, RZ ;  /* 0x0000000867887819 */ /* 0x000fe200000006ff */
[C---:B------:R-:W-:Y:S01]  /*a090*/  IMAD R60, R78.reuse, R64, RZ ;  /* 0x000000404e3c7224 */ /* 0x040fe200078e02ff */
[----:B------:R-:W-:Y:S01]  /*a0a0*/  I2IP.S8.S32.SAT R64, R7, R6, RZ ;  /* 0x0000000607407239 */ /* 0x000fe200000014ff */
[C---:B------:R-:W-:Y:S01]  /*a0b0*/  IMAD R9, R78.reuse, R9, RZ ;  /* 0x000000094e097224 */ /* 0x040fe200078e02ff */
[----:B------:R-:W-:Y:S01]  /*a0c0*/  SHF.R.S32.HI R6, RZ, 0x18, R140 ;  /* 0x00000018ff067819 */ /* 0x000fe2000001148c */
[C---:B------:R-:W-:Y:S01]  /*a0d0*/  IMAD R41, R78.reuse, R45, RZ ;  /* 0x0000002d4e297224 */ /* 0x040fe200078e02ff */
[----:B------:R-:W-:Y:S01]  /*a0e0*/  SHF.R.S32.HI R7, RZ, 0x18, R142 ;  /* 0x00000018ff077819 */ /* 0x000fe2000001148e */
[----:B------:R-:W-:Y:S01]  /*a0f0*/  IMAD R45, R78, R49, RZ ;  /* 0x000000314e2d7224 */ /* 0x000fe200078e02ff */
[----:B------:R-:W-:Y:S01]  /*a100*/  SHF.L.U32 R133, R88, 0x8, RZ ;  /* 0x0000000858857819 */ /* 0x000fe200000006ff */
[C---:B------:R-:W-:Y:S01]  /*a110*/  IMAD R10, R78.reuse, R10, RZ ;  /* 0x0000000a4e0a7224 */ /* 0x040fe200078e02ff */
[----:B------:R-:W-:Y:S01]  /*a120*/  SHF.R.S32.HI R88, RZ, 0x18, R89 ;  /* 0x00000018ff587819 */ /* 0x000fe20000011459 */
[C---:B------:R-:W-:Y:S01]  /*a130*/  IMAD R49, R78.reuse, R53, RZ ;  /* 0x000000354e317224 */ /* 0x040fe200078e02ff */
[----:B------:R-:W-:Y:S01]  /*a140*/  SHF.L.U32 R130, R89, 0x8, RZ ;  /* 0x0000000859827819 */ /* 0x000fe200000006ff */
[-C--:B------:R-:W-:Y:S01]  /*a150*/  IMAD R8, R81, R82.reuse, R8 ;  /* 0x0000005251087224 */ /* 0x080fe200078e0208 */
[----:B------:R-:W-:Y:S01]  /*a160*/  SHF.R.S32.HI R81, RZ, 0x18, R139 ;  /* 0x00000018ff517819 */ /* 0x000fe2000001148b */
[C---:B------:R-:W-:Y:S01]  /*a170*/  IMAD R53, R78.reuse, R57, RZ ;  /* 0x000000394e357224 */ /* 0x040fe200078e02ff */
[----:B------:R-:W-:Y:S01]  /*a180*/  SHF.R.S32.HI R89, RZ, 0x18, R90 ;  /* 0x00000018ff597819 */ /* 0x000fe2000001145a */
[C---:B------:R-:W-:Y:S01]  /*a190*/  IMAD R11, R78.reuse, R11, RZ ;  /* 0x0000000b4e0b7224 */ /* 0x040fe200078e02ff */
[----:B------:R-:W-:Y:S01]  /*a1a0*/  SHF.R.S32.HI R90, RZ, 0x18, R91 ;  /* 0x00000018ff5a7819 */ /* 0x000fe2000001145b */
[C---:B------:R-:W-:Y:S01]  /*a1b0*/  IMAD R57, R78.reuse, R61, RZ ;  /* 0x0000003d4e397224 */ /* 0x040fe200078e02ff */
[----:B------:R-:W-:Y:S01]  /*a1c0*/  SHF.L.U32 R124, R91, 0x8, RZ ;  /* 0x000000085b7c7819 */ /* 0x000fe200000006ff */
[----:B------:R-:W-:Y:S01]  /*a1d0*/  IMAD R9, R83, R82, R9 ;  /* 0x0000005253097224 */ /* 0x000fe200078e0209 */
[----:B------:R-:W-:Y:S01]  /*a1e0*/  SHF.R.S32.HI R91, RZ, 0x18, R92 ;  /* 0x00000018ff5b7819 */ /* 0x000fe2000001145c */
[----:B------:R-:W-:Y:S01]  /*a1f0*/  IMAD R61, R78, R65, RZ ;  /* 0x000000414e3d7224 */ /* 0x000fe200078e02ff */
[----:B------:R-:W-:Y:S01]  /*a200*/  SHF.L.U32 R121, R92, 0x8, RZ ;  /* 0x000000085c797819 */ /* 0x000fe200000006ff */
[C---:B------:R-:W-:Y:S01]  /*a210*/  IMAD R12, R78.reuse, R12, RZ ;  /* 0x0000000c4e0c7224 */ /* 0x040fe200078e02ff */
[----:B------:R-:W-:Y:S01]  /*a220*/  SHF.R.S32.HI R92, RZ, 0x18, R93 ;  /* 0x00000018ff5c7819 */ /* 0x000fe2000001145d */
[----:B------:R-:W-:Y:S01]  /*a230*/  IMAD.MOV.U32 R65, RZ, RZ, R141 ;  /* 0x000000ffff417224 */ /* 0x000fe200078e008d */
[----:B------:R-:W-:Y:S01]  /*a240*/  SHF.L.U32 R118, R93, 0x8, RZ ;  /* 0x000000085d767819 */ /* 0x000fe200000006ff */
[----:B------:R-:W-:Y:S01]  /*a250*/  IMAD R10, R7, R82, R10 ;  /* 0x00000052070a7224 */ /* 0x000fe200078e020a */
[----:B------:R-:W-:Y:S01]  /*a260*/  MOV R7, R138 ;  /* 0x0000008a00077202 */ /* 0x000fe20000000f00 */
[----:B------:R-:W-:Y:S01]  /*a270*/  IMAD R13, R78, R13, RZ ;  /* 0x0000000d4e0d7224 */ /* 0x000fe200078e02ff */
[----:B------:R-:W-:Y:S01]  /*a280*/  SHF.R.S32.HI R93, RZ, 0x18, R94 ;  /* 0x00000018ff5d7819 */ /* 0x000fe2000001145e */
[----:B------:R-:W-:Y:S01]  /*a290*/  IMAD R11, R84, R82, R11 ;  /* 0x00000052540b7224 */ /* 0x000fe200078e020b */
[----:B------:R-:W-:Y:S01]  /*a2a0*/  I2IP.S8.S32.SAT R84, R5, R4, R64 ;  /* 0x0000000405547239 */ /* 0x000fe20000001440 */
[C---:B------:R-:W-:Y:S01]  /*a2b0*/  IMAD R14, R78.reuse, R14, RZ ;  /* 0x0000000e4e0e7224 */ /* 0x040fe200078e02ff */
[----:B------:R-:W-:Y:S01]  /*a2c0*/  SHF.R.S32.HI R5, RZ, 0x18, R137 ;  /* 0x00000018ff057819 */ /* 0x000fe20000011489 */
[----:B------:R-:W-:Y:S01]  /*a2d0*/  IMAD R12, R65, R82, R12 ;  /* 0x00000052410c7224 */ /* 0x000fe200078e020c */
[----:B------:R-:W-:Y:S01]  /*a2e0*/  I2IP.S8.S32.SAT R10, R11, R10, RZ ;  /* 0x0000000a0b0a7239 */ /* 0x000fe200000014ff */
[----:B------:R-:W-:Y:S01]  /*a2f0*/  IMAD R15, R78, R15, RZ ;  /* 0x0000000f4e0f7224 */ /* 0x000fe200078e02ff */
[----:B------:R-:W-:Y:S01]  /*a300*/  SHF.R.S32.HI R94, RZ, 0x18, R95 ;  /* 0x00000018ff5e7819 */ /* 0x000fe2000001145f */
[-C--:B------:R-:W-:Y:S01]  /*a310*/  IMAD R13, R6, R82.reuse, R13 ;  /* 0x00000052060d7224 */ /* 0x080fe200078e020d */
[----:B------:R-:W-:Y:S01]  /*a320*/  SHF.R.S32.HI R6, RZ, 0x18, R134 ;  /* 0x00000018ff067819 */ /* 0x000fe20000011486 */
[-C--:B------:R-:W-:Y:S01]  /*a330*/  IMAD R14, R81, R82.reuse, R14 ;  /* 0x00000052510e7224 */ /* 0x080fe200078e020e */
        /* <DEDUP_REMOVED lines=10> */
[----:B------:R-:W-:Y:S01]  /*a3e0*/  MOV R5, R135 ;  /* 0x0000008700057202 */ /* 0x000fe20000000f00 */
[-C--:B------:R-:W-:Y:S01]  /*a3f0*/  IMAD R3, R4, R82.reuse, R3 ;  /* 0x0000005204037224 */ /* 0x080fe200078e0203 */
[----:B------:R-:W-:Y:S01]  /*a400*/  SHF.R.S32.HI R4, RZ, 0x18, R131 ;  /* 0x00000018ff047819 */ /* 0x000fe20000011483 */
[----:B------:R-:W-:Y:S01]  /*a410*/  IMAD R19, R86, R82, R19 ;  /* 0x0000005256137224 */ /* 0x000fe200078e0213 */
[----:B------:R-:W-:Y:S01]  /*a420*/  I2IP.S8.S32.SAT R86, R13, R12, R14 ;  /* 0x0000000c0d567239 */ /* 0x000fe2000000140e */
[----:B------:R-:W-:Y:S01]  /*a430*/  IMAD R18, R78, R22, RZ ;  /* 0x000000164e127224 */ /* 0x000fe200078e02ff */
[----:B------:R-:W-:Y:S01]  /*a440*/  SHF.L.U32 R109, R96, 0x8, RZ ;  /* 0x00000008606d7819 */ /* 0x000fe200000006ff */
[----:B------:R-:W-:Y:S01]  /*a450*/  IMAD R16, R5, R82, R16 ;  /* 0x0000005205107224 */ /* 0x000fe200078e0210 */
[----:B------:R-:W-:Y:S01]  /*a460*/  I2IP.S8.S32.SAT R19, R19, R3, RZ ;  /* 0x0000000313137239 */ /* 0x000fe200000014ff */
[----:B------:R-:W-:Y:S01]  /*a470*/  IMAD R23, R78, R23, RZ ;  /* 0x000000174e177224 */ /* 0x000fe200078e02ff */
[----:B------:R-:W-:Y:S01]  /*a480*/  MOV R3, R132 ;  /* 0x0000008400037202 */ /* 0x000fe20000000f00 */
[-C--:B------:R-:W-:Y:S01]  /*a490*/  IMAD R17, R6, R82.reuse, R17 ;  /* 0x0000005206117224 */ /* 0x080fe200078e0211 */
[----:B------:R-:W-:Y:S01]  /*a4a0*/  MOV R5, R129 ;  /* 0x0000008100057202 */ /* 0x000fe20000000f00 */
[-C--:B------:R-:W-:Y:S01]  /*a4b0*/  IMAD R18, R7, R82.reuse, R18 ;  /* 0x0000005207127224 */ /* 0x080fe200078e0212 */
[----:B------:R-:W-:Y:S01]  /*a4c0*/  SHF.R.S32.HI R7, RZ, 0x18, R127 ;  /* 0x00000018ff077819 */ /* 0x000fe2000001147f */
[----:B------:R-:W-:Y:S01]  /*a4d0*/  IMAD R23, R87, R82, R23 ;  /* 0x0000005257177224 */ /* 0x000fe200078e0217 */
[----:B------:R-:W-:Y:S01]  /*a4e0*/  I2IP.S8.S32.SAT R87, R2, R0, R19 ;  /* 0x0000000002577239 */ /* 0x000fe20000001413 */
[----:B------:R-:W-:Y:S01]  /*a4f0*/  IMAD R20, R3, R82, R20 ;  /* 0x0000005203147224 */ /* 0x000fe200078e0214 */
[----:B------:R-:W-:Y:S01]  /*a500*/  SHF.R.S32.HI R3, RZ, 0x18, R130 ;  /* 0x00000018ff037819 */ /* 0x000fe20000011482 */
[C---:B------:R-:W-:Y:S01]  /*a510*/  IMAD R22, R78.reuse, R26, RZ ;  /* 0x0000001a4e167224 */ /* 0x040fe200078e02ff */
[----:B------:R-:W-:Y:S01]  /*a520*/  I2IP.S8.S32.SAT R18, R23, R18, RZ ;  /* 0x0000001217127239 */ /* 0x000fe200000014ff */
[----:B------:R-:W-:Y:S01]  /*a530*/  IMAD R27, R78, R27, RZ ;  /* 0x0000001b4e1b7224 */ /* 0x000fe200078e02ff */
[----:B------:R1:W-:Y:S01]  /*a540*/  STS.128 [R153+UR49+0xa200], R84 ;  /* 0x00a2005499007988 */ /* 0x0003e20008000c31 */
[----:B------:R-:W-:Y:S01]  /*a550*/  IMAD R21, R4, R82, R21 ;  /* 0x0000005204157224 */ /* 0x000fe200078e0215 */
[----:B------:R-:W-:Y:S01]  /*a560*/  I2IP.S8.S32.SAT R16, R17, R16, R18 ;  /* 0x0000001011107239 */ /* 0x000fe20000001412 */
[-C--:B------:R-:W-:Y:S01]  /*a570*/  IMAD R22, R3, R82.reuse, R22 ;  /* 0x0000005203167224 */ /* 0x080fe200078e0216 */
[----:B------:R-:W-:Y:S01]  /*a580*/  SHF.R.S32.HI R0, RZ, 0x18, R128 ;  /* 0x00000018ff007819 */ /* 0x000fe20000011480 */
[----:B------:R-:W-:Y:S01]  /*a590*/  IMAD R27, R88, R82, R27 ;  /* 0x00000052581b7224 */ /* 0x000fe200078e021b */
[----:B------:R-:W-:Y:S01]  /*a5a0*/  SHF.R.S32.HI R96, RZ, 0x18, R97 ;  /* 0x00000018ff607819 */ /* 0x000fe20000011461 */
[C---:B------:R-:W-:Y:S01]  /*a5b0*/  IMAD R26, R78.reuse, R30, RZ ;  /* 0x0000001e4e1a7224 */ /* 0x040fe200078e02ff */
[----:B------:R-:W-:Y:S01]  /*a5c0*/  SHF.L.U32 R106, R97, 0x8, RZ ;  /* 0x00000008616a7819 */ /* 0x000fe200000006ff */
[----:B------:R-:W-:Y:S01]  /*a5d0*/  IMAD R24, R5, R82, R24 ;  /* 0x0000005205187224 */ /* 0x000fe200078e0218 */
[----:B------:R-:W-:Y:S01]  /*a5e0*/  I2IP.S8.S32.SAT R17, R27, R22, RZ ;  /* 0x000000161b117239 */ /* 0x000fe200000014ff */
[----:B------:R-:W-:Y:S01]  /*a5f0*/  IMAD R31, R78, R31, RZ ;  /* 0x0000001f4e1f7224 */ /* 0x000fe200078e02ff */
[----:B------:R-:W-:Y:S01]  /*a600*/  SHF.R.S32.HI R5, RZ, 0x18, R124 ;  /* 0x00000018ff057819 */ /* 0x000fe2000001147c */
[----:B------:R-:W-:Y:S01]  /*a610*/  IMAD R25, R0, R82, R25 ;  /* 0x0000005200197224 */ /* 0x000fe200078e0219 */
[----:B------:R-:W-:Y:S01]  /*a620*/  I2IP.S8.S32.SAT R17, R21, R20, R17 ;  /* 0x0000001415117239 */ /* 0x000fe20000001411 */
[-C--:B------:R-:W-:Y:S01]  /*a630*/  IMAD R26, R7, R82.reuse, R26 ;  /* 0x00000052071a7224 */ /* 0x080fe200078e021a */
[----:B------:R-:W-:Y:S01]  /*a640*/  SHF.R.S32.HI R0, RZ, 0x18, R125 ;  /* 0x00000018ff007819 */ /* 0x000fe2000001147d */
[----:B------:R-:W-:Y:S01]  /*a650*/  IMAD.MOV.U32 R3, RZ, RZ, R126 ;  /* 0x000000ffff037224 */ /* 0x000fe200078e007e */
[----:B------:R-:W-:Y:S01]  /*a660*/  SHF.R.S32.HI R7, RZ, 0x18, R118 ;  /* 0x00000018ff077819 */ /* 0x000fe20000011476 */
[----:B------:R-:W-:Y:S01]  /*a670*/  IMAD R31, R89, R82, R31 ;  /* 0x00000052591f7224 */ /* 0x000fe200078e021f */
[----:B------:R-:W-:Y:S01]  /*a680*/  SHF.R.S32.HI R97, RZ, 0x18, R98 ;  /* 0x00000018ff617819 */ /* 0x000fe20000011462 */
[----:B------:R-:W-:Y:S01]  /*a690*/  IMAD R30, R78, R34, RZ ;  /* 0x000000224e1e7224 */ /* 0x000fe200078e02ff */
[----:B------:R-:W-:Y:S01]  /*a6a0*/  SHF.L.U32 R103, R98, 0x8, RZ ;  /* 0x0000000862677819 */ /* 0x000fe200000006ff */
[----:B------:R-:W-:Y:S01]  /*a6b0*/  IMAD R28, R3, R82, R28 ;  /* 0x00000052031c7224 */ /* 0x000fe200078e021c */
[----:B------:R-:W-:Y:S01]  /*a6c0*/  I2IP.S8.S32.SAT R18, R31, R26, RZ ;  /* 0x0000001a1f127239 */ /* 0x000fe200000014ff */
[----:B------:R-:W-:Y:S01]  /*a6d0*/  IMAD R35, R78, R35, RZ ;  /* 0x000000234e237224 */ /* 0x000fe200078e02ff */
[----:B------:R-:W-:Y:S01]  /*a6e0*/  MOV R3, R123 ;  /* 0x0000007b00037202 */ /* 0x000fe20000000f00 */
[----:B------:R-:W-:Y:S01]  /*a6f0*/  IMAD R29, R0, R82, R29 ;  /* 0x00000052001d7224 */ /* 0x000fe200078e021d */
[----:B------:R-:W-:Y:S01]  /*a700*/  I2IP.S8.S32.SAT R18, R25, R24, R18 ;  /* 0x0000001819127239 */ /* 0x000fe20000001412 */
[-C--:B------:R-:W-:Y:S01]  /*a710*/  IMAD R30, R5, R82.reuse, R30 ;  /* 0x00000052051e7224 */ /* 0x080fe200078e021e */
[----:B------:R-:W-:Y:S01]  /*a720*/  SHF.R.S32.HI R0, RZ, 0x18, R122 ;  /* 0x00000018ff007819 */ /* 0x000fe2000001147a */
[----:B------:R-:W-:Y:S01]  /*a730*/  IMAD R35, R90, R82, R35 ;  /* 0x000000525a237224 */ /* 0x000fe200078e0223 */
[----:B------:R-:W-:Y:S01]  /*a740*/  MOV R5, R120 ;  /* 0x0000007800057202 */ /* 0x000fe20000000f00 */
[----:B------:R-:W-:Y:S01]  /*a750*/  IMAD R32, R3, R82, R32 ;  /* 0x0000005203207224 */ /* 0x000fe200078e0220 */
[----:B------:R-:W-:Y:S01]  /*a760*/  SHF.R.S32.HI R3, RZ, 0x18, R121 ;  /* 0x00000018ff037819 */ /* 0x000fe20000011479 */
[C---:B------:R-:W-:Y:S01]  /*a770*/  IMAD R34, R78.reuse, R38, RZ ;  /* 0x000000264e227224 */ /* 0x040fe200078e02ff */
[----:B------:R-:W-:Y:S01]  /*a780*/  I2IP.S8.S32.SAT R19, R35, R30, RZ ;  /* 0x0000001e23137239 */ /* 0x000fe200000014ff */
[----:B------:R-:W-:Y:S01]  /*a790*/  IMAD R39, R78, R39, RZ ;  /* 0x000000274e277224 */ /* 0x000fe200078e02ff */
[----:B------:R-:W-:Y:S01]  /*a7a0*/  SHF.R.S32.HI R98, RZ, 0x18, R99 ;  /* 0x00000018ff627819 */ /* 0x000fe20000011463 */
[----:B------:R-:W-:Y:S01]  /*a7b0*/  IMAD R33, R0, R82, R33 ;  /* 0x0000005200217224 */ /* 0x000fe200078e0221 */
[----:B------:R-:W-:Y:S01]  /*a7c0*/  I2IP.S8.S32.SAT R19, R29, R28, R19 ;  /* 0x0000001c1d137239 */ /* 0x000fe20000001413 */
[-C--:B------:R-:W-:Y:S01]  /*a7d0*/  IMAD R34, R3, R82.reuse, R34 ;  /* 0x0000005203227224 */ /* 0x080fe200078e0222 */
[----:B------:R-:W-:Y:S01]  /*a7e0*/  SHF.R.S32.HI R0, RZ, 0x18, R119 ;  /* 0x00000018ff007819 */ /* 0x000fe20000011477 */
[----:B------:R-:W-:Y:S01]  /*a7f0*/  IMAD R39, R91, R82, R39 ;  /* 0x000000525b277224 */ /* 0x000fe200078e0227 */
[----:B------:R-:W-:Y:S01]  /*a800*/  MOV R3, R117 ;  /* 0x0000007500037202 */ /* 0x000fe20000000f00 */
[C---:B------:R-:W-:Y:S01]  /*a810*/  IMAD R38, R78.reuse, R42, RZ ;  /* 0x0000002a4e267224 */ /* 0x040fe200078e02ff */
[----:B------:R1:W-:Y:S01]  /*a820*/  STS.128 [R172+0xa200], R16 ;  /* 0x00a20010ac007388 */ /* 0x0003e20000000c00 */
        /* <DEDUP_REMOVED lines=8> */
[-C--:B------:R-:W-:Y:S01]  /*a8b0*/  IMAD R43, R92, R82.reuse, R43 ;  /* 0x000000525c2b7224 */ /* 0x080fe200078e022b */
[----:B------:R-:W-:Y:S01]  /*a8c0*/  SHF.R.S32.HI R7, RZ, 0x18, R112 ;  /* 0x00000018ff077819 */ /* 0x000fe20000011470 */
[----:B------:R-:W-:Y:S01]  /*a8d0*/  IMAD R40, R3, R82, R40 ;  /* 0x0000005203287224 */ /* 0x000fe200078e0228 */
[----:B------:R-:W-:Y:S01]  /*a8e0*/  SHF.R.S32.HI R3, RZ, 0x18, R115 ;  /* 0x00000018ff037819 */ /* 0x000fe20000011473 */
[C---:B------:R-:W-:Y:S01]  /*a8f0*/  IMAD R42, R78.reuse, R46, RZ ;  /* 0x0000002e4e2a7224 */ /* 0x040fe200078e02ff */
[----:B------:R-:W-:Y:S01]  /*a900*/  I2IP.S8.S32.SAT R38, R43, R38, RZ ;  /* 0x000000262b267239 */ /* 0x000fe200000014ff */
[----:B------:R-:W-:Y:S01]  /*a910*/  IMAD R47, R78, R47, RZ ;  /* 0x0000002f4e2f7224 */ /* 0x000fe200078e02ff */
[----:B------:R-:W-:Y:S01]  /*a920*/  SHF.L.U32 R100, R99, 0x8, RZ ;  /* 0x0000000863647819 */ /* 0x000fe200000006ff */
[----:B------:R-:W-:Y:S01]  /*a930*/  IMAD R41, R0, R82, R41 ;  /* 0x0000005200297224 */ /* 0x000fe200078e0229 */
[----:B------:R-:W-:Y:S01]  /*a940*/  I2IP.S8.S32.SAT R33, R37, R36, R38 ;  /* 0x0000002425217239 */ /* 0x000fe20000001426 */
[-C--:B------:R-:W-:Y:S01]  /*a950*/  IMAD R42, R3, R82.reuse, R42 ;  /* 0x00000052032a7224 */ /* 0x080fe200078e022a */
[----:B------:R-:W-:Y:S01]  /*a960*/  SHF.R.S32.HI R0, RZ, 0x18, R113 ;  /* 0x00000018ff007819 */ /* 0x000fe20000011471 */
[----:B------:R-:W-:Y:S01]  /*a970*/  IMAD R47, R93, R82, R47 ;  /* 0x000000525d2f7224 */ /* 0x000fe200078e022f */
[----:B------:R-:W-:Y:S01]  /*a980*/  IADD3 R76, PT, PT, R76, 0x1, RZ ;  /* 0x000000014c4c7810 */ /* 0x000fe20007ffe0ff */
[C---:B------:R-:W-:Y:S02]  /*a990*/  IMAD R46, R78.reuse, R50, RZ ;  /* 0x000000324e2e7224 */ /* 0x040fe400078e02ff */
        /* <DEDUP_REMOVED lines=8> */
[----:B------:R-:W-:Y:S02]  /*aa20*/  IMAD.MOV.U32 R3, RZ, RZ, R111 ;  /* 0x000000ffff037224 */ /* 0x000fe400078e006f */
[-C--:B------:R-:W-:Y:S02]  /*aa30*/  IMAD R51, R94, R82.reuse, R51 ;  /* 0x000000525e337224 */ /* 0x080fe400078e0233 */
[----:B------:R-:W-:Y:S01]  /*aa40*/  IMAD R48, R3, R82, R48 ;  /* 0x0000005203307224 */ /* 0x000fe200078e0230 */
[----:B------:R-:W-:Y:S01]  /*aa50*/  SHF.R.S32.HI R3, RZ, 0x18, R109 ;  /* 0x00000018ff037819 */ /* 0x000fe2000001146d */
[C---:B------:R-:W-:Y:S01]  /*aa60*/  IMAD R50, R78.reuse, R54, RZ ;  /* 0x000000364e327224 */ /* 0x040fe200078e02ff */
[----:B------:R-:W-:Y:S01]  /*aa70*/  I2IP.S8.S32.SAT R35, R51, R46, RZ ;  /* 0x0000002e33237239 */ /* 0x000fe200000014ff */
[----:B------:R-:W-:Y:S02]  /*aa80*/  IMAD R55, R78, R55, RZ ;  /* 0x000000374e377224 */ /* 0x000fe400078e02ff */
[----:B------:R-:W-:Y:S01]  /*aa90*/  IMAD R49, R0, R82, R49 ;  /* 0x0000005200317224 */ /* 0x000fe200078e0231 */
[----:B------:R-:W-:Y:S01]  /*aaa0*/  I2IP.S8.S32.SAT R35, R45, R44, R35 ;  /* 0x0000002c2d237239 */ /* 0x000fe20000001423 */
[-C--:B------:R-:W-:Y:S01]  /*aab0*/  IMAD R50, R3, R82.reuse, R50 ;  /* 0x0000005203327224 */ /* 0x080fe200078e0232 */
[----:B------:R-:W-:Y:S01]  /*aac0*/  SHF.R.S32.HI R0, RZ, 0x18, R107 ;  /* 0x00000018ff007819 */ /* 0x000fe2000001146b */
[----:B------:R-:W-:Y:S01]  /*aad0*/  IMAD R55, R95, R82, R55 ;  /* 0x000000525f377224 */ /* 0x000fe200078e0237 */
[----:B------:R-:W-:Y:S01]  /*aae0*/  SHF.R.S32.HI R3, RZ, 0x18, R106 ;  /* 0x00000018ff037819 */ /* 0x000fe2000001146a */
        /* <DEDUP_REMOVED lines=11> */
[----:B------:R-:W-:Y:S01]  /*aba0*/  SHF.R.S32.HI R3, RZ, 0x18, R103 ;  /* 0x00000018ff037819 */ /* 0x000fe20000011467 */
[----:B------:R-:W-:Y:S02]  /*abb0*/  IMAD R58, R78, R62, RZ ;  /* 0x0000003e4e3a7224 */ /* 0x000fe400078e02ff */
[----:B------:R-:W-:Y:S01]  /*abc0*/  IMAD R56, R5, R82, R56 ;  /* 0x0000005205387224 */ /* 0x000fe200078e0238 */
[----:B------:R-:W-:Y:S01]  /*abd0*/  MOV R5, R102 ;  /* 0x0000006600057202 */ /* 0x000fe20000000f00 */
[----:B------:R-:W-:Y:S01]  /*abe0*/  IMAD R57, R0, R82, R57 ;  /* 0x0000005200397224 */ /* 0x000fe200078e0239 */
[----:B------:R-:W-:Y:S01]  /*abf0*/  SHF.R.S32.HI R0, RZ, 0x18, R101 ;  /* 0x00000018ff007819 */ /* 0x000fe20000011465 */
[C---:B------:R-:W-:Y:S01]  /*ac00*/  IMAD R63, R78.reuse, R63, RZ ;  /* 0x0000003f4e3f7224 */ /* 0x040fe200078e02ff */
[----:B------:R-:W-:Y:S01]  /*ac10*/  I2IP.S8.S32.SAT R54, R59, R54, RZ ;  /* 0x000000363b367239 */ /* 0x000fe200000014ff */
[-C--:B------:R-:W-:Y:S01]  /*ac20*/  IMAD R58, R3, R82.reuse, R58 ;  /* 0x00000052033a7224 */ /* 0x080fe200078e023a */
[----:B------:R-:W-:Y:S01]  /*ac30*/  SHF.R.S32.HI R3, RZ, 0x18, R100 ;  /* 0x00000018ff037819 */ /* 0x000fe20000011464 */
[----:B------:R-:W-:Y:S01]  /*ac40*/  IMAD R63, R97, R82, R63 ;  /* 0x00000052613f7224 */ /* 0x000fe200078e023f */
[----:B------:R-:W-:Y:S01]  /*ac50*/  I2IP.S8.S32.SAT R49, R53, R52, R54 ;  /* 0x0000003435317239 */ /* 0x000fe20000001436 */
        /* <DEDUP_REMOVED lines=28> */
.L_x_120:
[----:B------:R-:W-:Y:S05]  /*ae20*/  BSYNC.RECONVERGENT B0 ;  /* 0x0000000000007941 */ /* 0x000fea0003800200 */
.L_x_119:
[----:B------:R-:W-:Y:S01]  /*ae30*/  BAR.SYNC.DEFER_BLOCKING 0x1, 0x80 ;  /* 0x0042000000007b1d */ /* 0x000fe20000010000 */
[----:B------:R-:W-:Y:S01]  /*ae40*/  ISETP.NE.AND P2, PT, R168, RZ, PT ;  /* 0x000000ffa800720c */ /* 0x000fe20003f45270 */
[----:B------:R-:W-:Y:S01]  /*ae50*/  IMAD.IADD R20, R75, 0x1, R150 ;  /* 0x000000014b147824 */ /* 0x000fe200078e0296 */
[----:B------:R-:W-:Y:S01]  /*ae60*/  ISETP.NE.AND P0, PT, R169, 0x2, PT ;  /* 0x00000002a900780c */ /* 0x000fe20003f05270 */
[----:B------:R-:W-:Y:S01]  /*ae70*/  IMAD.IADD R21, R77, 0x1, R152 ;  /* 0x000000014d157824 */ /* 0x000fe200078e0298 */
[----:B------:R-:W-:Y:S02]  /*ae80*/  ISETP.NE.AND P1, PT, R76, 0x2, PT ;  /* 0x000000024c00780c */ /* 0x000fe40003f25270 */
[----:B------:R-:W-:Y:S02]  /*ae90*/  SEL R0, RZ, 0x1, P0 ;  /* 0x00000001ff007807 */ /* 0x000fe40000000000 */
[----:B------:R-:W-:Y:S02]  /*aea0*/  SEL R3, RZ, 0x1, P1 ;  /* 0x00000001ff037807 */ /* 0x000fe40000800000 */
[----:B------:R-:W-:Y:S02]  /*aeb0*/  LOP3.LUT R161, R161, R0, RZ, 0x3c, !PT ;  /* 0x00000000a1a17212 */ /* 0x000fe400078e3cff */
[----:B------:R-:W-:Y:S02]  /*aec0*/  LOP3.LUT R162, R162, R3, RZ, 0x3c, !PT ;  /* 0x00000003a2a27212 */ /* 0x000fe400078e3cff */
[----:B------:R-:W-:Y:S02]  /*aed0*/  @P2 R2UR UR36, R158 ;  /* 0x000000009e2422ca */ /* 0x000fe400000e0000 */
[----:B------:R-:W-:Y:S02]  /*aee0*/  SEL R169, R169, RZ, P0 ;  /* 0x000000ffa9a97207 */ /* 0x000fe40000000000 */
[----:B------:R-:W-:Y:S01]  /*aef0*/  SEL R76, R76, RZ, P1 ;  /* 0x000000ff4c4c7207 */ /* 0x000fe20000800000 */
[----:B------:R-:W-:Y:S10]  /*af00*/  @P2 BRA `(.L_x_121) ;  /* 0xffffff9800a82947 */ /* 0x000ff4000383ffff */
[----:B------:R-:W-:Y:S05]  /*af10*/  EXIT ;  /* 0x000000000000794d */ /* 0x000fea0003800000 */
.L_x_19:
[----:B--2---:R2:W1:Y:S02]  /*af20*/  SYNCS.PHASECHK.TRANS64.TRYWAIT P0, [R3+URZ+0xd0], R2 ;  /* 0x0000d002030075a7 */ /* 0x00446400080011ff */
[----:B-1----:R-:W-:Y:S05]  /*af30*/  @!P0 NANOSLEEP.SYNCS 0x989680 ;  /* 0x009896800000895d */ /* 0x002fea0003900000 */
[----:B------:R-:W1:Y:S02]  /*af40*/  @!P0 SYNCS.PHASECHK.TRANS64 P0, [R3+URZ+0xd0], R2 ;  /* 0x0000d002030085a7 */ /* 0x000e6400080010ff */
[----:B-1----:R-:W-:Y:S05]  /*af50*/  @!P0 BRA `(.L_x_19) ;  /* 0xfffffffc00f08947 */ /* 0x002fea000383ffff */
[----:B------:R-:W-:Y:S05]  /*af60*/  BRA `(.L_x_122) ;  /* 0xffffff6400887947 */ /* 0x000fea000383ffff */
.L_x_22:
[----:B-1----:R-:W-:-:S07]  /*af70*/  MOV R2, UR33 ;  /* 0x0000002100027c02 */ /* 0x002fce0008000f00 */
.L_x_123:
[----:B-1----:R1:W2:Y:S02]  /*af80*/  SYNCS.PHASECHK.TRANS64.TRYWAIT P0, [R2+URZ+0x18], R5 ;  /* 0x00001805020075a7 */ /* 0x0022a400080011ff */
[----:B--2---:R-:W-:Y:S05]  /*af90*/  @!P0 NANOSLEEP.SYNCS 0x989680 ;  /* 0x009896800000895d */ /* 0x004fea0003900000 */
[----:B------:R-:W2:Y:S02]  /*afa0*/  @!P0 SYNCS.PHASECHK.TRANS64 P0, [R2+URZ+0x18], R5 ;  /* 0x00001805020085a7 */ /* 0x000ea400080010ff */
[----:B--2---:R-:W-:Y:S05]  /*afb0*/  @!P0 BRA `(.L_x_123) ;  /* 0xfffffffc00f08947 */ /* 0x004fea000383ffff */
[----:B------:R-:W-:Y:S05]  /*afc0*/  BRA `(.L_x_21) ;  /* 0xffffff6400d87947 */ /* 0x000fea000383ffff */
.L_x_28:
[----:B-1----:R-:W-:-:S07]  /*afd0*/  MOV R2, UR17 ;  /* 0x0000001100027c02 */ /* 0x002fce0008000f00 */
.L_x_124:
[----:B-1----:R1:W2:Y:S02]  /*afe0*/  SYNCS.PHASECHK.TRANS64.TRYWAIT P0, [R2+URZ+0x18], R5 ;  /* 0x00001805020075a7 */ /* 0x0022a400080011ff */
[----:B--2---:R-:W-:Y:S05]  /*aff0*/  @!P0 NANOSLEEP.SYNCS 0x989680 ;  /* 0x009896800000895d */ /* 0x004fea0003900000 */
[----:B------:R-:W2:Y:S02]  /*b000*/  @!P0 SYNCS.PHASECHK.TRANS64 P0, [R2+URZ+0x18], R5 ;  /* 0x00001805020085a7 */ /* 0x000ea400080010ff */
[----:B--2---:R-:W-:Y:S05]  /*b010*/  @!P0 BRA `(.L_x_124) ;  /* 0xfffffffc00f08947 */ /* 0x004fea000383ffff */
[----:B------:R-:W-:Y:S05]  /*b020*/  BRA `(.L_x_27) ;  /* 0xffffff6800807947 */ /* 0x000fea000383ffff */
.L_x_32:
[----:B-1----:R1:W2:Y:S02]  /*b030*/  SYNCS.PHASECHK.TRANS64.TRYWAIT P0, [R2+URZ+0x80], R3 ;  /* 0x00008003020075a7 */ /* 0x0022a400080011ff */
[----:B--2---:R-:W-:Y:S05]  /*b040*/  @!P0 NANOSLEEP.SYNCS 0x989680 ;  /* 0x009896800000895d */ /* 0x004fea0003900000 */
[----:B------:R-:W2:Y:S02]  /*b050*/  @!P0 SYNCS.PHASECHK.TRANS64 P0, [R2+URZ+0x80], R3 ;  /* 0x00008003020085a7 */ /* 0x000ea400080010ff */
[----:B--2---:R-:W-:Y:S05]  /*b060*/  @!P0 BRA `(.L_x_32) ;  /* 0xfffffffc00f08947 */ /* 0x004fea000383ffff */
[----:B------:R-:W-:Y:S05]  /*b070*/  BRA `(.L_x_125) ;  /* 0xffffff6c00107947 */ /* 0x000fea000383ffff */
.L_x_36:
[----:B----4-:R-:W-:-:S07]  /*b080*/  MOV R0, UR5 ;  /* 0x0000000500007c02 */ /* 0x010fce0008000f00 */
.L_x_126:
[----:B-1----:R1:W2:Y:S02]  /*b090*/  SYNCS.PHASECHK.TRANS64.TRYWAIT P0, [R0+URZ], R3 ;  /* 0x00000003000075a7 */ /* 0x0022a400080011ff */
[----:B--2---:R-:W-:Y:S05]  /*b0a0*/  @!P0 NANOSLEEP.SYNCS 0x989680 ;  /* 0x009896800000895d */ /* 0x004fea0003900000 */
[----:B------:R-:W2:Y:S02]  /*b0b0*/  @!P0 SYNCS.PHASECHK.TRANS64 P0, [R0+URZ], R3 ;  /* 0x00000003000085a7 */ /* 0x000ea400080010ff */
[----:B--2---:R-:W-:Y:S05]  /*b0c0*/  @!P0 BRA `(.L_x_126) ;  /* 0xfffffffc00f08947 */ /* 0x004fea000383ffff */
[----:B------:R-:W-:Y:S05]  /*b0d0*/  BRA `(.L_x_127) ;  /* 0xffffff7000807947 */ /* 0x000fea000383ffff */
.L_x_37:
[----:B----4-:R-:W-:-:S07]  /*b0e0*/  MOV R0, UR5 ;  /* 0x0000000500007c02 */ /* 0x010fce0008000f00 */
.L_x_128:
[----:B-1----:R1:W2:Y:S02]  /*b0f0*/  SYNCS.PHASECHK.TRANS64.TRYWAIT P0, [R0+URZ], R3 ;  /* 0x00000003000075a7 */ /* 0x0022a400080011ff */
[----:B--2---:R-:W-:Y:S05]  /*b100*/  @!P0 NANOSLEEP.SYNCS 0x989680 ;  /* 0x009896800000895d */ /* 0x004fea0003900000 */
[----:B------:R-:W2:Y:S02]  /*b110*/  @!P0 SYNCS.PHASECHK.TRANS64 P0, [R0+URZ], R3 ;  /* 0x00000003000085a7 */ /* 0x000ea400080010ff */
[----:B--2---:R-:W-:Y:S05]  /*b120*/  @!P0 BRA `(.L_x_128) ;  /* 0xfffffffc00f08947 */ /* 0x004fea000383ffff */
[----:B------:R-:W-:Y:S05]  /*b130*/  BRA `(.L_x_129) ;  /* 0xffffff70008c7947 */ /* 0x000fea000383ffff */
.L_x_40:
[----:B-1----:R1:W2:Y:S02]  /*b140*/  SYNCS.PHASECHK.TRANS64.TRYWAIT P0, [R0+URZ+0xc0], R5 ;  /* 0x0000c005000075a7 */ /* 0x0022a400080011ff */
[----:B--2---:R-:W-:Y:S05]  /*b150*/  @!P0 NANOSLEEP.SYNCS 0x989680 ;  /* 0x009896800000895d */ /* 0x004fea0003900000 */
[----:B------:R-:W2:Y:S02]  /*b160*/  @!P0 SYNCS.PHASECHK.TRANS64 P0, [R0+URZ+0xc0], R5 ;  /* 0x0000c005000085a7 */ /* 0x000ea400080010ff */
[----:B--2---:R-:W-:Y:S05]  /*b170*/  @!P0 BRA `(.L_x_40) ;  /* 0xfffffffc00f08947 */ /* 0x004fea000383ffff */
[----:B------:R-:W-:Y:S05]  /*b180*/  BRA `(.L_x_130) ;  /* 0xffffff7000e87947 */ /* 0x000fea000383ffff */
.L_x_41:
[----:B------:R-:W-:-:S07]  /*b190*/  MOV R0, UR5 ;  /* 0x0000000500007c02 */ /* 0x000fce0008000f00 */
.L_x_131:
[----:B-1----:R1:W2:Y:S02]  /*b1a0*/  SYNCS.PHASECHK.TRANS64.TRYWAIT P0, [R0+URZ+0x90], R5 ;  /* 0x00009005000075a7 */ /* 0x0022a400080011ff */
[----:B--2---:R-:W-:Y:S05]  /*b1b0*/  @!P0 NANOSLEEP.SYNCS 0x989680 ;  /* 0x009896800000895d */ /* 0x004fea0003900000 */
[----:B------:R-:W2:Y:S02]  /*b1c0*/  @!P0 SYNCS.PHASECHK.TRANS64 P0, [R0+URZ+0x90], R5 ;  /* 0x00009005000085a7 */ /* 0x000ea400080010ff */
[----:B--2---:R-:W-:Y:S05]  /*b1d0*/  @!P0 BRA `(.L_x_131) ;  /* 0xfffffffc00f08947 */ /* 0x004fea000383ffff */
[----:B------:R-:W-:Y:S05]  /*b1e0*/  BRA `(.L_x_132) ;  /* 0xffffff7000f87947 */ /* 0x000fea000383ffff */
.L_x_42:
[----:B-1----:R1:W2:Y:S02]  /*b1f0*/  SYNCS.PHASECHK.TRANS64.TRYWAIT P1, [R0+URZ+0x80], R5 ;  /* 0x00008005000075a7 */ /* 0x0022a400080211ff */
[----:B--2---:R-:W-:Y:S05]  /*b200*/  @!P1 NANOSLEEP.SYNCS 0x989680 ;  /* 0x009896800000995d */ /* 0x004fea0003900000 */
[----:B------:R-:W2:Y:S02]  /*b210*/  @!P1 SYNCS.PHASECHK.TRANS64 P1, [R0+URZ+0x80], R5 ;  /* 0x00008005000095a7 */ /* 0x000ea400080210ff */
[----:B--2---:R-:W-:Y:S05]  /*b220*/  @!P1 BRA `(.L_x_42) ;  /* 0xfffffffc00f09947 */ /* 0x004fea000383ffff */
[----:B------:R-:W-:Y:S05]  /*b230*/  BRA `(.L_x_133) ;  /* 0xffffff7400287947 */ /* 0x000fea000383ffff */
.L_x_45:
[----:B------:R-:W-:-:S07]  /*b240*/  MOV R0, UR5 ;  /* 0x0000000500007c02 */ /* 0x000fce0008000f00 */
.L_x_134:
[----:B-1----:R1:W2:Y:S02]  /*b250*/  SYNCS.PHASECHK.TRANS64.TRYWAIT P0, [R0+URZ+0x90], R3 ;  /* 0x00009003000075a7 */ /* 0x0022a400080011ff */
[----:B--2---:R-:W-:Y:S05]  /*b260*/  @!P0 NANOSLEEP.SYNCS 0x989680 ;  /* 0x009896800000895d */ /* 0x004fea0003900000 */
[----:B------:R-:W2:Y:S02]  /*b270*/  @!P0 SYNCS.PHASECHK.TRANS64 P0, [R0+URZ+0x90], R3 ;  /* 0x00009003000085a7 */ /* 0x000ea400080010ff */
[----:B--2---:R-:W-:Y:S05]  /*b280*/  @!P0 BRA `(.L_x_134) ;  /* 0xfffffffc00f08947 */ /* 0x004fea000383ffff */
[----:B------:R-:W-:Y:S05]  /*b290*/  BRA `(.L_x_44) ;  /* 0xffffff74007c7947 */ /* 0x000fea000383ffff */
.L_x_52:
[----:B-1----:R1:W2:Y:S02]  /*b2a0*/  SYNCS.PHASECHK.TRANS64.TRYWAIT P1, [R0+URZ+0x80], R5 ;  /* 0x00008005000075a7 */ /* 0x0022a400080211ff */
[----:B--2---:R-:W-:Y:S05]  /*b2b0*/  @!P1 NANOSLEEP.SYNCS 0x989680 ;  /* 0x009896800000995d */ /* 0x004fea0003900000 */
[----:B------:R-:W2:Y:S02]  /*b2c0*/  @!P1 SYNCS.PHASECHK.TRANS64 P1, [R0+URZ+0x80], R5 ;  /* 0x00008005000095a7 */ /* 0x000ea400080210ff */
[----:B--2---:R-:W-:Y:S05]  /*b2d0*/  @!P1 BRA `(.L_x_52) ;  /* 0xfffffffc00f09947 */ /* 0x004fea000383ffff */
[----:B------:R-:W-:Y:S05]  /*b2e0*/  BRA `(.L_x_135) ;  /* 0xffffff7800dc7947 */ /* 0x000fea000383ffff */
.L_x_53:
[----:B------:R-:W-:-:S07]  /*b2f0*/  MOV R3, UR8 ;  /* 0x0000000800037c02 */ /* 0x000fce0008000f00 */
.L_x_136:
[----:B-1----:R1:W2:Y:S02]  /*b300*/  SYNCS.PHASECHK.TRANS64.TRYWAIT P0, [R3+URZ+0xb0], R0 ;  /* 0x0000b000030075a7 */ /* 0x0022a400080011ff */
[----:B--2---:R-:W-:Y:S05]  /*b310*/  @!P0 NANOSLEEP.SYNCS 0x989680 ;  /* 0x009896800000895d */ /* 0x004fea0003900000 */
[----:B------:R-:W2:Y:S02]  /*b320*/  @!P0 SYNCS.PHASECHK.TRANS64 P0, [R3+URZ+0xb0], R0 ;  /* 0x0000b000030085a7 */ /* 0x000ea400080010ff */
[----:B--2---:R-:W-:Y:S05]  /*b330*/  @!P0 BRA `(.L_x_136) ;  /* 0xfffffffc00f08947 */ /* 0x004fea000383ffff */
[----:B------:R-:W-:Y:S05]  /*b340*/  BRA `(.L_x_137) ;  /* 0xffffff7c00147947 */ /* 0x000fea000383ffff */
.L_x_56:
[----:B------:R-:W-:Y:S07]  /*b350*/  MOV R0, UR7 ;  /* 0x0000000700007c02 */ /* 0x000fee0008000f00 */
.L_x_138:
[----:B-1----:R1:W2:Y:S02]  /*b360*/  SYNCS.PHASECHK.TRANS64.TRYWAIT P0, [R0+URZ], R3 ;  /* 0x00000003000075a7 */ /* 0x0022a400080011ff */
[----:B--2---:R-:W-:Y:S05]  /*b370*/  @!P0 NANOSLEEP.SYNCS 0x989680 ;  /* 0x009896800000895d */ /* 0x004fea0003900000 */
[----:B------:R-:W2:Y:S02]  /*b380*/  @!P0 SYNCS.PHASECHK.TRANS64 P0, [R0+URZ], R3 ;  /* 0x00000003000085a7 */ /* 0x000ea400080010ff */
[----:B--2---:R-:W-:Y:S05]  /*b390*/  @!P0 BRA `(.L_x_138) ;  /* 0xfffffffc00f08947 */ /* 0x004fea000383ffff */
[----:B------:R-:W-:Y:S05]  /*b3a0*/  BRA `(.L_x_55) ;  /* 0xffffff7c00307947 */ /* 0x000fea000383ffff */
.L_x_59:
[----:B------:R-:W-:-:S07]  /*b3b0*/  MOV R0, UR5 ;  /* 0x0000000500007c02 */ /* 0x000fce0008000f00 */
.L_x_139:
[----:B--2---:R2:W3:Y:S02]  /*b3c0*/  SYNCS.PHASECHK.TRANS64.TRYWAIT P0, [R0+URZ], R3 ;  /* 0x00000003000075a7 */ /* 0x0044e400080011ff */
[----:B---3--:R-:W-:Y:S05]  /*b3d0*/  @!P0 NANOSLEEP.SYNCS 0x989680 ;  /* 0x009896800000895d */ /* 0x008fea0003900000 */
[----:B------:R-:W3:Y:S02]  /*b3e0*/  @!P0 SYNCS.PHASECHK.TRANS64 P0, [R0+URZ], R3 ;  /* 0x00000003000085a7 */ /* 0x000ee400080010ff */
[----:B---3--:R-:W-:Y:S05]  /*b3f0*/  @!P0 BRA `(.L_x_139) ;  /* 0xfffffffc00f08947 */ /* 0x008fea000383ffff */
[----:B------:R-:W-:Y:S05]  /*b400*/  BRA `(.L_x_140) ;  /* 0xffffff7c00e47947 */ /* 0x000fea000383ffff */
.L_x_60:
[----:B------:R-:W-:-:S07]  /*b410*/  MOV R0, UR7 ;  /* 0x0000000700007c02 */ /* 0x000fce0008000f00 */
.L_x_141:
[----:B--2---:R2:W3:Y:S02]  /*b420*/  SYNCS.PHASECHK.TRANS64.TRYWAIT P0, [R0+URZ], R3 ;  /* 0x00000003000075a7 */ /* 0x0044e400080011ff */
[----:B---3--:R-:W-:Y:S05]  /*b430*/  @!P0 NANOSLEEP.SYNCS 0x989680 ;  /* 0x009896800000895d */ /* 0x008fea0003900000 */
[----:B------:R-:W3:Y:S02]  /*b440*/  @!P0 SYNCS.PHASECHK.TRANS64 P0, [R0+URZ], R3 ;  /* 0x00000003000085a7 */ /* 0x000ee400080010ff */
[----:B---3--:R-:W-:Y:S05]  /*b450*/  @!P0 BRA `(.L_x_141) ;  /* 0xfffffffc00f08947 */ /* 0x008fea000383ffff */
[----:B------:R-:W-:Y:S05]  /*b460*/  BRA `(.L_x_142) ;  /* 0xffffff7c00f07947 */ /* 0x000fea000383ffff */
.L_x_65:
[----:B--2---:R2:W3:Y:S02]  /*b470*/  SYNCS.PHASECHK.TRANS64.TRYWAIT P0, [R0+URZ+0x80], R3 ;  /* 0x00008003000075a7 */ /* 0x0044e400080011ff */
[----:B---3--:R-:W-:Y:S05]  /*b480*/  @!P0 NANOSLEEP.SYNCS 0x989680 ;  /* 0x009896800000895d */ /* 0x008fea0003900000 */
[----:B------:R-:W3:Y:S02]  /*b490*/  @!P0 SYNCS.PHASECHK.TRANS64 P0, [R0+URZ+0x80], R3 ;  /* 0x00008003000085a7 */ /* 0x000ee400080010ff */
[----:B---3--:R-:W-:Y:S05]  /*b4a0*/  @!P0 BRA `(.L_x_65) ;  /* 0xfffffffc00f08947 */ /* 0x008fea000383ffff */
[----:B------:R-:W-:Y:S05]  /*b4b0*/  BRA `(.L_x_143) ;  /* 0xffffff8000fc7947 */ /* 0x000fea000383ffff */
.L_x_68:
[----:B------:R-:W-:Y:S07]  /*b4c0*/  MOV R0, UR7 ;  /* 0x0000000700007c02 */ /* 0x000fee0008000f00 */
.L_x_144:
[----:B--2---:R2:W3:Y:S02]  /*b4d0*/  SYNCS.PHASECHK.TRANS64.TRYWAIT P0, [R0+URZ+0x78], R3 ;  /* 0x00007803000075a7 */ /* 0x0044e400080011ff */
[----:B---3--:R-:W-:Y:S05]  /*b4e0*/  @!P0 NANOSLEEP.SYNCS 0x989680 ;  /* 0x009896800000895d */ /* 0x008fea0003900000 */
[----:B------:R-:W3:Y:S02]  /*b4f0*/  @!P0 SYNCS.PHASECHK.TRANS64 P0, [R0+URZ+0x78], R3 ;  /* 0x00007803000085a7 */ /* 0x000ee400080010ff */
[----:B---3--:R-:W-:Y:S05]  /*b500*/  @!P0 BRA `(.L_x_144) ;  /* 0xfffffffc00f08947 */ /* 0x008fea000383ffff */
[----:B------:R-:W-:Y:S05]  /*b510*/  BRA `(.L_x_67) ;  /* 0xffffff8400dc7947 */ /* 0x000fea000383ffff */
.L_x_71:
[----:B------:R-:W-:Y:S07]  /*b520*/  MOV R3, UR7 ;  /* 0x0000000700037c02 */ /* 0x000fee0008000f00 */
.L_x_145:
[----:B-1----:R1:W2:Y:S02]  /*b530*/  SYNCS.PHASECHK.TRANS64.TRYWAIT P0, [R3+URZ+0x50], R12 ;  /* 0x0000500c030075a7 */ /* 0x0022a400080011ff */
[----:B--2---:R-:W-:Y:S05]  /*b540*/  @!P0 NANOSLEEP.SYNCS 0x989680 ;  /* 0x009896800000895d */ /* 0x004fea0003900000 */
[----:B------:R-:W2:Y:S02]  /*b550*/  @!P0 SYNCS.PHASECHK.TRANS64 P0, [R3+URZ+0x50], R12 ;  /* 0x0000500c030085a7 */ /* 0x000ea400080010ff */
[----:B--2---:R-:W-:Y:S05]  /*b560*/  @!P0 BRA `(.L_x_145) ;  /* 0xfffffffc00f08947 */ /* 0x004fea000383ffff */
[----:B------:R-:W-:Y:S05]  /*b570*/  BRA `(.L_x_146) ;  /* 0xffffff8800547947 */ /* 0x000fea000383ffff */
.L_x_72:
[----:B-1----:R-:W-:Y:S07]  /*b580*/  MOV R3, UR7 ;  /* 0x0000000700037c02 */ /* 0x002fee0008000f00 */
.L_x_147:
[----:B-1----:R1:W2:Y:S02]  /*b590*/  SYNCS.PHASECHK.TRANS64.TRYWAIT P0, [R3+URZ+0x58], R12 ;  /* 0x0000580c030075a7 */ /* 0x0022a400080011ff */
[----:B--2---:R-:W-:Y:S05]  /*b5a0*/  @!P0 NANOSLEEP.SYNCS 0x989680 ;  /* 0x009896800000895d */ /* 0x004fea0003900000 */
[----:B------:R-:W2:Y:S02]  /*b5b0*/  @!P0 SYNCS.PHASECHK.TRANS64 P0, [R3+URZ+0x58], R12 ;  /* 0x0000580c030085a7 */ /* 0x000ea400080010ff */
[----:B--2---:R-:W-:Y:S05]  /*b5c0*/  @!P0 BRA `(.L_x_147) ;  /* 0xfffffffc00f08947 */ /* 0x004fea000383ffff */
[----:B------:R-:W-:Y:S05]  /*b5d0*/  BRA `(.L_x_148) ;  /* 0xffffff8800907947 */ /* 0x000fea000383ffff */
.L_x_73:
[----:B-1----:R-:W-:Y:S07]  /*b5e0*/  MOV R3, UR7 ;  /* 0x0000000700037c02 */ /* 0x002fee0008000f00 */
.L_x_149:
[----:B-1----:R1:W2:Y:S02]  /*b5f0*/  SYNCS.PHASECHK.TRANS64.TRYWAIT P0, [R3+URZ+0x60], R12 ;  /* 0x0000600c030075a7 */ /* 0x0022a400080011ff */
[----:B--2---:R-:W-:Y:S05]  /*b600*/  @!P0 NANOSLEEP.SYNCS 0x989680 ;  /* 0x009896800000895d */ /* 0x004fea0003900000 */
[----:B------:R-:W2:Y:S02]  /*b610*/  @!P0 SYNCS.PHASECHK.TRANS64 P0, [R3+URZ+0x60], R12 ;  /* 0x0000600c030085a7 */ /* 0x000ea400080010ff */
[----:B--2---:R-:W-:Y:S05]  /*b620*/  @!P0 BRA `(.L_x_149) ;  /* 0xfffffffc00f08947 */ /* 0x004fea000383ffff */
[----:B------:R-:W-:Y:S05]  /*b630*/  BRA `(.L_x_150) ;  /* 0xffffff8800d87947 */ /* 0x000fea000383ffff */
.L_x_74:
[----:B------:R-:W-:Y:S07]  /*b640*/  MOV R3, UR7 ;  /* 0x0000000700037c02 */ /* 0x000fee0008000f00 */
.L_x_151:
[----:B-1----:R1:W2:Y:S02]  /*b650*/  SYNCS.PHASECHK.TRANS64.TRYWAIT P0, [R3+URZ+0x68], R12 ;  /* 0x0000680c030075a7 */ /* 0x0022a400080011ff */
[----:B--2---:R-:W-:Y:S05]  /*b660*/  @!P0 NANOSLEEP.SYNCS 0x989680 ;  /* 0x009896800000895d */ /* 0x004fea0003900000 */
[----:B------:R-:W2:Y:S02]  /*b670*/  @!P0 SYNCS.PHASECHK.TRANS64 P0, [R3+URZ+0x68], R12 ;  /* 0x0000680c030085a7 */ /* 0x000ea400080010ff */
[----:B--2---:R-:W-:Y:S05]  /*b680*/  @!P0 BRA `(.L_x_151) ;  /* 0xfffffffc00f08947 */ /* 0x004fea000383ffff */
[----:B------:R-:W-:Y:S05]  /*b690*/  BRA `(.L_x_152) ;  /* 0xffffff8c00607947 */ /* 0x000fea000383ffff */
.L_x_76:
[----:B------:R-:W-:-:S07]  /*b6a0*/  MOV R0, UR7 ;  /* 0x0000000700007c02 */ /* 0x000fce0008000f00 */
.L_x_153:
[----:B-1----:R1:W3:Y:S02]  /*b6b0*/  SYNCS.PHASECHK.TRANS64.TRYWAIT P0, [R0+URZ+0x50], R3 ;  /* 0x00005003000075a7 */ /* 0x0022e400080011ff */
[----:B---3--:R-:W-:Y:S05]  /*b6c0*/  @!P0 NANOSLEEP.SYNCS 0x989680 ;  /* 0x009896800000895d */ /* 0x008fea0003900000 */
[----:B------:R-:W3:Y:S02]  /*b6d0*/  @!P0 SYNCS.PHASECHK.TRANS64 P0, [R0+URZ+0x50], R3 ;  /* 0x00005003000085a7 */ /* 0x000ee400080010ff */
[----:B---3--:R-:W-:Y:S05]  /*b6e0*/  @!P0 BRA `(.L_x_153) ;  /* 0xfffffffc00f08947 */ /* 0x008fea000383ffff */
[----:B------:R-:W-:Y:S05]  /*b6f0*/  BRA `(.L_x_154) ;  /* 0xffffff8c00d07947 */ /* 0x000fea000383ffff */
.L_x_77:
[----:B-1----:R-:W-:-:S07]  /*b700*/  MOV R0, UR7 ;  /* 0x0000000700007c02 */ /* 0x002fce0008000f00 */
.L_x_155:
[----:B-1----:R1:W3:Y:S02]  /*b710*/  SYNCS.PHASECHK.TRANS64.TRYWAIT P0, [R0+URZ+0x58], R3 ;  /* 0x00005803000075a7 */ /* 0x0022e400080011ff */
[----:B---3--:R-:W-:Y:S05]  /*b720*/  @!P0 NANOSLEEP.SYNCS 0x989680 ;  /* 0x009896800000895d */ /* 0x008fea0003900000 */
[----:B------:R-:W3:Y:S02]  /*b730*/  @!P0 SYNCS.PHASECHK.TRANS64 P0, [R0+URZ+0x58], R3 ;  /* 0x00005803000085a7 */ /* 0x000ee400080010ff */
[----:B---3--:R-:W-:Y:S05]  /*b740*/  @!P0 BRA `(.L_x_155) ;  /* 0xfffffffc00f08947 */ /* 0x008fea000383ffff */
[----:B------:R-:W-:Y:S05]  /*b750*/  BRA `(.L_x_156) ;  /* 0xffffff8c00c07947 */ /* 0x000fea000383ffff */
.L_x_78:
[----:B-1----:R-:W-:-:S07]  /*b760*/  MOV R0, UR7 ;  /* 0x0000000700007c02 */ /* 0x002fce0008000f00 */
.L_x_157:
[----:B-1----:R1:W3:Y:S02]  /*b770*/  SYNCS.PHASECHK.TRANS64.TRYWAIT P0, [R0+URZ+0x60], R3 ;  /* 0x00006003000075a7 */ /* 0x0022e400080011ff */
[----:B---3--:R-:W-:Y:S05]  /*b780*/  @!P0 NANOSLEEP.SYNCS 0x989680 ;  /* 0x009896800000895d */ /* 0x008fea0003900000 */
[----:B------:R-:W3:Y:S02]  /*b790*/  @!P0 SYNCS.PHASECHK.TRANS64 P0, [R0+URZ+0x60], R3 ;  /* 0x00006003000085a7 */ /* 0x000ee400080010ff */
[----:B---3--:R-:W-:Y:S05]  /*b7a0*/  @!P0 BRA `(.L_x_157) ;  /* 0xfffffffc00f08947 */ /* 0x008fea000383ffff */
[----:B------:R-:W-:Y:S05]  /*b7b0*/  BRA `(.L_x_158) ;  /* 0xffffff8c00b07947 */ /* 0x000fea000383ffff */
.L_x_80:
[----:B--2---:R2:W4:Y:S02]  /*b7c0*/  SYNCS.PHASECHK.TRANS64.TRYWAIT P0, [R0+URZ+0x80], R3 ;  /* 0x00008003000075a7 */ /* 0x00452400080011ff */
[----:B----4-:R-:W-:Y:S05]  /*b7d0*/  @!P0 NANOSLEEP.SYNCS 0x989680 ;  /* 0x009896800000895d */ /* 0x010fea0003900000 */
[----:B------:R-:W4:Y:S02]  /*b7e0*/  @!P0 SYNCS.PHASECHK.TRANS64 P0, [R0+URZ+0x80], R3 ;  /* 0x00008003000085a7 */ /* 0x000f2400080010ff */
[----:B----4-:R-:W-:Y:S05]  /*b7f0*/  @!P0 BRA `(.L_x_80) ;  /* 0xfffffffc00f08947 */ /* 0x010fea000383ffff */
[----:B------:R-:W-:Y:S05]  /*b800*/  BRA `(.L_x_159) ;  /* 0xffffff90007c7947 */ /* 0x000fea000383ffff */
.L_x_91:
[----:B-1----:R1:W3:Y:S02]  /*b810*/  SYNCS.PHASECHK.TRANS64.TRYWAIT P1, [R3+URZ+0x30], R0 ;  /* 0x00003000030075a7 */ /* 0x0022e400080211ff */
[----:B---3--:R-:W-:Y:S05]  /*b820*/  @!P1 NANOSLEEP.SYNCS 0x989680 ;  /* 0x009896800000995d */ /* 0x008fea0003900000 */
[----:B------:R-:W3:Y:S02]  /*b830*/  @!P1 SYNCS.PHASECHK.TRANS64 P1, [R3+URZ+0x30], R0 ;  /* 0x00003000030095a7 */ /* 0x000ee400080210ff */
[----:B---3--:R-:W-:Y:S05]  /*b840*/  @!P1 BRA `(.L_x_91) ;  /* 0xfffffffc00f09947 */ /* 0x008fea000383ffff */
[----:B------:R-:W-:Y:S05]  /*b850*/  BRA `(.L_x_90) ;  /* 0xffffff9c00a47947 */ /* 0x000fea000383ffff */
.L_x_93:
[----:B---3--:R3:W4:Y:S02]  /*b860*/  SYNCS.PHASECHK.TRANS64.TRYWAIT P0, [R108+URZ+0xa0], R5 ;  /* 0x0000a0056c0075a7 */ /* 0x00872400080011ff */
[----:B----4-:R-:W-:Y:S05]  /*b870*/  @!P0 NANOSLEEP.SYNCS 0x989680 ;  /* 0x009896800000895d */ /* 0x010fea0003900000 */
[----:B------:R-:W4:Y:S02]  /*b880*/  @!P0 SYNCS.PHASECHK.TRANS64 P0, [R108+URZ+0xa0], R5 ;  /* 0x0000a0056c0085a7 */ /* 0x000f2400080010ff */
[----:B----4-:R-:W-:Y:S05]  /*b890*/  @!P0 BRA `(.L_x_93) ;  /* 0xfffffffc00f08947 */ /* 0x010fea000383ffff */
[----:B------:R-:W-:Y:S05]  /*b8a0*/  BRA `(.L_x_92) ;  /* 0xffffffa000007947 */ /* 0x000fea000383ffff */
.L_x_101:
[----:B--2---:R2:W3:Y:S02]  /*b8b0*/  SYNCS.PHASECHK.TRANS64.TRYWAIT P0, [R118+URZ+0x30], R3 ;  /* 0x00003003760075a7 */ /* 0x0044e400080011ff */
[----:B---3--:R-:W-:Y:S05]  /*b8c0*/  @!P0 NANOSLEEP.SYNCS 0x989680 ;  /* 0x009896800000895d */ /* 0x008fea0003900000 */
[----:B------:R-:W3:Y:S02]  /*b8d0*/  @!P0 SYNCS.PHASECHK.TRANS64 P0, [R118+URZ+0x30], R3 ;  /* 0x00003003760085a7 */ /* 0x000ee400080010ff */
[----:B---3--:R-:W-:Y:S05]  /*b8e0*/  @!P0 BRA `(.L_x_101) ;  /* 0xfffffffc00f08947 */ /* 0x008fea000383ffff */
[----:B------:R-:W-:Y:S05]  /*b8f0*/  BRA `(.L_x_100) ;  /* 0xffffffb400047947 */ /* 0x000fea000383ffff */
.L_x_109:
[----:B--2---:R2:W3:Y:S02]  /*b900*/  SYNCS.PHASECHK.TRANS64.TRYWAIT P0, [R0+URZ+0x30], R7 ;  /* 0x00003007000075a7 */ /* 0x0044e400080011ff */
[----:B---3--:R-:W-:Y:S05]  /*b910*/  @!P0 NANOSLEEP.SYNCS 0x989680 ;  /* 0x009896800000895d */ /* 0x008fea0003900000 */
[----:B------:R-:W3:Y:S02]  /*b920*/  @!P0 SYNCS.PHASECHK.TRANS64 P0, [R0+URZ+0x30], R7 ;  /* 0x00003007000085a7 */ /* 0x000ee400080010ff */
[----:B---3--:R-:W-:Y:S05]  /*b930*/  @!P0 BRA `(.L_x_109) ;  /* 0xfffffffc00f08947 */ /* 0x008fea000383ffff */
[----:B------:R-:W-:Y:S05]  /*b940*/  BRA `(.L_x_108) ;  /* 0xffffffc800587947 */ /* 0x000fea000383ffff */
.L_x_117:
[----:B--2---:R2:W3:Y:S02]  /*b950*/  SYNCS.PHASECHK.TRANS64.TRYWAIT P0, [R0+URZ+0x30], R5 ;  /* 0x00003005000075a7 */ /* 0x0044e400080011ff */
[----:B---3--:R-:W-:Y:S05]  /*b960*/  @!P0 NANOSLEEP.SYNCS 0x989680 ;  /* 0x009896800000895d */ /* 0x008fea0003900000 */
[----:B------:R-:W3:Y:S02]  /*b970*/  @!P0 SYNCS.PHASECHK.TRANS64 P0, [R0+URZ+0x30], R5 ;  /* 0x00003005000085a7 */ /* 0x000ee400080010ff */
[----:B---3--:R-:W-:Y:S05]  /*b980*/  @!P0 BRA `(.L_x_117) ;  /* 0xfffffffc00f08947 */ /* 0x008fea000383ffff */
[----:B------:R-:W-:Y:S05]  /*b990*/  BRA `(.L_x_116) ;  /* 0xffffffdc00b87947 */ /* 0x000fea000383ffff */
        .weak           $__internal_0_$__cuda_sm10x_tcgen05_guardrail_trap_col_being_dealloced_not_returned_by_alloc
        .type           $__internal_0_$__cuda_sm10x_tcgen05_guardrail_trap_col_being_dealloced_not_returned_by_alloc,@function
        .size           $__internal_0_$__cuda_sm10x_tcgen05_guardrail_trap_col_being_dealloced_not_returned_by_alloc,($__internal_1_$__cuda_sm10x_tcgen05_guardrail_trap_phase_invalid_during_alloc - $__internal_0_$__cuda_sm10x_tcgen05_guardrail_trap_col_being_dealloced_not_returned_by_alloc)
$__internal_0_$__cuda_sm10x_tcgen05_guardrail_trap_col_being_dealloced_not_returned_by_alloc:
[----:B------:R-:W-:Y:S05]  /*b9a0*/  BPT.TRAP 0x1 ;  /* 0x000000040000795c */ /* 0x000fea0000300000 */
[----:B------:R-:W-:-:S04]  /*b9b0*/  HFMA2 R3, -RZ, RZ, 0, 0 ;  /* 0x00000000ff037431 */ /* 0x000fc800000001ff */
[----:B------:R-:W-:Y:S05]  /*b9c0*/  RET.REL.NODEC R2 `(_ZN7cutlass13device_kernelINS_4gemm6kernel13GemmUniversalIN4cute5tupleIJiiiiEEENS1_10collective13CollectiveMmaINS1_35MainloopSm100TmaUmmaWarpSpecializedILi3ELi2ELi2ENS5_IJNS4_1CILi1EEESB_SB_EEEEENS5_IJNSA_ILi128EEENSA_ILi256EEENSA_ILi64EEEEEEaNS5_IJlSB_lEEEaSI_NS4_8TiledMMAINS4_8MMA_AtomIJNS4_15SM100_MMA_S8_SSIaaiLi128ELi256ELNS4_4UMMA5MajorE0ELSN_0ELNSM_8SaturateE0EEEEEENS4_6LayoutISC_NS5_IJNSA_ILi0EEESS_SS_EEEEENS5_IJNS4_10UnderscoreESV_SV_EEEEENS4_13SM90_TMA_LOADENS4_14ComposedLayoutINS4_7SwizzleILi2ELi4ELi3EEENS4_18smem_ptr_flag_bitsILi8EEENSR_INS5_IJNSA_ILi8EEESG_EEENS5_IJSG_SB_EEEEEEEvNS4_8identityESY_S18_vS19_EENS_8epilogue10collective18CollectiveEpilogueINS1B_23Sm100TmaWarpSpecializedILi4ELi2ELi64ELb0ELb0EEEJSH_NS5_IJNSR_ISE_SB_EENSR_ISG_SB_EEEEEaSI_aSI_NS1B_6fusion15FusionCallbacksIS1F_NS1J_17LinearCombinationIaiaiLNS_15FloatRoundStyleE2EEESH_S1I_JEEENS4_5SM1004TMEM4LOAD26SM100_TMEM_LOAD_32dp32b64xESY_S18_NS4_39AutoVectorizingCopyWithAssumedAlignmentILi128EEENS4_14SM90_TMA_STOREES18_S1U_S1U_EEEvvEEEEvNT_6ParamsE) ;  /* 0xffffff44028c7950 */ /* 0x000fea0003c3ffff */
        .weak           $__internal_1_$__cuda_sm10x_tcgen05_guardrail_trap_phase_invalid_during_alloc
        .type           $__internal_1_$__cuda_sm10x_tcgen05_guardrail_trap_phase_invalid_during_alloc,@function
        .size           $__internal_1_$__cuda_sm10x_tcgen05_guardrail_trap_phase_invalid_during_alloc,($__internal_2_$__cuda_sm10x_tcgen05_guardrail_trap_unallocated_columns_being_dealloced - $__internal_1_$__cuda_sm10x_tcgen05_guardrail_trap_phase_invalid_during_alloc)
$__internal_1_$__cuda_sm10x_tcgen05_guardrail_trap_phase_invalid_during_alloc:
[----:B------:R-:W-:Y:S05]  /*b9d0*/  BPT.TRAP 0x1 ;  /* 0x000000040000795c */ /* 0x000fea0000300000 */
[----:B------:R-:W-:-:S04]  /*b9e0*/  MOV R3, 0x0 ;  /* 0x0000000000037802 */ /* 0x000fc80000000f00 */
[----:B------:R-:W-:Y:S05]  /*b9f0*/  RET.REL.NODEC R2 `(_ZN7cutlass13device_kernelINS_4gemm6kernel13GemmUniversalIN4cute5tupleIJiiiiEEENS1_10collective13CollectiveMmaINS1_35MainloopSm100TmaUmmaWarpSpecializedILi3ELi2ELi2ENS5_IJNS4_1CILi1EEESB_SB_EEEEENS5_IJNSA_ILi128EEENSA_ILi256EEENSA_ILi64EEEEEEaNS5_IJlSB_lEEEaSI_NS4_8TiledMMAINS4_8MMA_AtomIJNS4_15SM100_MMA_S8_SSIaaiLi128ELi256ELNS4_4UMMA5MajorE0ELSN_0ELNSM_8SaturateE0EEEEEENS4_6LayoutISC_NS5_IJNSA_ILi0EEESS_SS_EEEEENS5_IJNS4_10UnderscoreESV_SV_EEEEENS4_13SM90_TMA_LOADENS4_14ComposedLayoutINS4_7SwizzleILi2ELi4ELi3EEENS4_18smem_ptr_flag_bitsILi8EEENSR_INS5_IJNSA_ILi8EEESG_EEENS5_IJSG_SB_EEEEEEEvNS4_8identityESY_S18_vS19_EENS_8epilogue10collective18CollectiveEpilogueINS1B_23Sm100TmaWarpSpecializedILi4ELi2ELi64ELb0ELb0EEEJSH_NS5_IJNSR_ISE_SB_EENSR_ISG_SB_EEEEEaSI_aSI_NS1B_6fusion15FusionCallbacksIS1F_NS1J_17LinearCombinationIaiaiLNS_15FloatRoundStyleE2EEESH_S1I_JEEENS4_5SM1004TMEM4LOAD26SM100_TMEM_LOAD_32dp32b64xESY_S18_NS4_39AutoVectorizingCopyWithAssumedAlignmentILi128EEENS4_14SM90_TMA_STOREES18_S1U_S1U_EEEvvEEEEvNT_6ParamsE) ;  /* 0xffffff4402807950 */ /* 0x000fea0003c3ffff */
        .weak           $__internal_2_$__cuda_sm10x_tcgen05_guardrail_trap_unallocated_columns_being_dealloced
        .type           $__internal_2_$__cuda_sm10x_tcgen05_guardrail_trap_unallocated_columns_being_dealloced,@function
        .size           $__internal_2_$__cuda_sm10x_tcgen05_guardrail_trap_unallocated_columns_being_dealloced,(.L_x_161 - $__internal_2_$__cuda_sm10x_tcgen05_guardrail_trap_unallocated_columns_being_dealloced)
$__internal_2_$__cuda_sm10x_tcgen05_guardrail_trap_unallocated_columns_being_dealloced:
[----:B------:R-:W-:Y:S05]  /*ba00*/  BPT.TRAP 0x1 ;  /* 0x000000040000795c */ /* 0x000fea0000300000 */
[----:B------:R-:W-:-:S04]  /*ba10*/  HFMA2 R3, -RZ, RZ, 0, 0 ;  /* 0x00000000ff037431 */ /* 0x000fc800000001ff */
[----:B------:R-:W-:Y:S05]  /*ba20*/  RET.REL.NODEC R2 `(_ZN7cutlass13device_kernelINS_4gemm6kernel13GemmUniversalIN4cute5tupleIJiiiiEEENS1_10collective13CollectiveMmaINS1_35MainloopSm100TmaUmmaWarpSpecializedILi3ELi2ELi2ENS5_IJNS4_1CILi1EEESB_SB_EEEEENS5_IJNSA_ILi128EEENSA_ILi256EEENSA_ILi64EEEEEEaNS5_IJlSB_lEEEaSI_NS4_8TiledMMAINS4_8MMA_AtomIJNS4_15SM100_MMA_S8_SSIaaiLi128ELi256ELNS4_4UMMA5MajorE0ELSN_0ELNSM_8SaturateE0EEEEEENS4_6LayoutISC_NS5_IJNSA_ILi0EEESS_SS_EEEEENS5_IJNS4_10UnderscoreESV_SV_EEEEENS4_13SM90_TMA_LOADENS4_14ComposedLayoutINS4_7SwizzleILi2ELi4ELi3EEENS4_18smem_ptr_flag_bitsILi8EEENSR_INS5_IJNSA_ILi8EEESG_EEENS5_IJSG_SB_EEEEEEEvNS4_8identityESY_S18_vS19_EENS_8epilogue10collective18CollectiveEpilogueINS1B_23Sm100TmaWarpSpecializedILi4ELi2ELi64ELb0ELb0EEEJSH_NS5_IJNSR_ISE_SB_EENSR_ISG_SB_EEEEEaSI_aSI_NS1B_6fusion15FusionCallbacksIS1F_NS1J_17LinearCombinationIaiaiLNS_15FloatRoundStyleE2EEESH_S1I_JEEENS4_5SM1004TMEM4LOAD26SM100_TMEM_LOAD_32dp32b64xESY_S18_NS4_39AutoVectorizingCopyWithAssumedAlignmentILi128EEENS4_14SM90_TMA_STOREES18_S1U_S1U_EEEvvEEEEvNT_6ParamsE) ;  /* 0xffffff4402747950 */ /* 0x000fea0003c3ffff */
.L_x_160:
[----:B------:R-:W-:-:S00]  /*ba30*/  BRA `(.L_x_160) ;  /* 0xfffffffc00fc7947 */ /* 0x000fc0000383ffff */
[----:B------:R-:W-:-:S00]  /*ba40*/  NOP ;  /* 0x0000000000007918 */ /* 0x000fc00000000000 */
        /* <DEDUP_REMOVED lines=11> */
.L_x_161:


//--------------------- .nv.global.init           --------------------------
	.section	.nv.global.init,"aw",@progbits
.nv.global.init:
	.type		$str$27,@object
	.size		$str$27,($str$28 - $str$27)
$str$27:
        /*0000*/ 	.byte	0x28, 0x61, 0x64, 0x64, 0x72, 0x65, 0x73, 0x73, 0x20, 0x26, 0x20, 0x6d, 0x61, 0x73, 0x6b, 0x29
        /*0010*/ 	.byte	0x20, 0x3d, 0x3d, 0x20, 0x30, 0x00
	.type		$str$28,@object
	.size		$str$28,($str$26 - $str$28)
$str$28:
        /*0016*/ 	.byte	0x2f, 0x74, 0x6d, 0x70, 0x2f, 0x63, 0x75, 0x74, 0x6c, 0x61, 0x73, 0x73, 0x5f, 0x73, 0x77, 0x65
        /*0026*/ 	.byte	0x65, 0x70, 0x5f, 0x73, 0x72, 0x63, 0x2f, 0x69, 0x6e, 0x63, 0x6c, 0x75, 0x64, 0x65, 0x2f, 0x63
        /*0036*/ 	.byte	0x75, 0x74, 0x65, 0x2f, 0x70, 0x6f, 0x69, 0x6e, 0x74, 0x65, 0x72, 0x5f, 0x66, 0x6c, 0x61, 0x67
        /*0046*/ 	.byte	0x67, 0x65, 0x64, 0x2e, 0x68, 0x70, 0x70, 0x00
	.type		$str$26,@object
	.size		$str$26,($str$25 - $str$26)
$str$26:
        /*004e*/ 	.byte	0x2f, 0x74, 0x6d, 0x70, 0x2f, 0x63, 0x75, 0x74, 0x6c, 0x61, 0x73, 0x73, 0x5f, 0x73, 0x77, 0x65
        /*005e*/ 	.byte	0x65, 0x70, 0x5f, 0x73, 0x72, 0x63, 0x2f, 0x69, 0x6e, 0x63, 0x6c, 0x75, 0x64, 0x65, 0x2f, 0x63
        /*006e*/ 	.byte	0x75, 0x74, 0x65, 0x2f, 0x61, 0x74, 0x6f, 0x6d, 0x2f, 0x63, 0x6f, 0x70, 0x79, 0x5f, 0x74, 0x72
        /*007e*/ 	.byte	0x61, 0x69, 0x74, 0x73, 0x5f, 0x73, 0x6d, 0x31, 0x30, 0x30, 0x2e, 0x68, 0x70, 0x70, 0x00
	.type		$str$25,@object
	.size		$str$25,(__unnamed_1 - $str$25)
$str$25:
        /*008d*/ 	.byte	0x28, 0x28, 0x75, 0x69, 0x6e, 0x74, 0x33, 0x32, 0x5f, 0x74, 0x28, 0x74, 0x68, 0x72, 0x65, 0x61
        /*009d*/ 	.byte	0x64, 0x49, 0x64, 0x78, 0x2e, 0x78, 0x29, 0x20, 0x2f, 0x20, 0x33, 0x32, 0x29, 0x20, 0x25, 0x20
        /*00ad*/ 	.byte	0x34, 0x29, 0x20, 0x3d, 0x3d, 0x20, 0x28, 0x28, 0x28, 0x74, 0x6d, 0x65, 0x6d, 0x5f, 0x61, 0x64
        /*00bd*/ 	.byte	0x64, 0x72, 0x20, 0x3e, 0x3e, 0x20, 0x31, 0x36, 0x29, 0x20, 0x2f, 0x20, 0x33, 0x32, 0x29, 0x20
        /*00cd*/ 	.byte	0x25, 0x20, 0x34, 0x29, 0x00
	.type		__unnamed_1,@object
	.size		__unnamed_1,(__unnamed_2 - __unnamed_1)
__unnamed_1:
        /*00d2*/ 	.byte	0x61, 0x75, 0x74, 0x6f, 0x20, 0x63, 0x75, 0x74, 0x65, 0x3a, 0x3a, 0x61, 0x73, 0x5f, 0x70, 0x6f
        /* <DEDUP_REMOVED lines=24> */
        /*0262*/ 	.byte	0x5d, 0x00
	.type		__unnamed_2,@object
	.size		__unnamed_2,(__unnamed_3 - __unnamed_2)
__unnamed_2:
        /* <DEDUP_REMOVED lines=26> */
	.type		__unnamed_3,@object
	.size		__unnamed_3,(.L_3 - __unnamed_3)
__unnamed_3:
        /* <DEDUP_REMOVED lines=42> */
        /*0696*/ 	.byte	0x43, 0x3c, 0x30, 0x3e, 0x3e, 0x3e, 0x3e, 0x5d, 0x00
.L_3:


//--------------------- .nv.shared._ZN7cutlass13device_kernelINS_4gemm6kernel13GemmUniversalIN4cute5tupleIJiiiiEEENS1_10collective13CollectiveMmaINS1_35MainloopSm100TmaUmmaWarpSpecializedILi3ELi2ELi2ENS5_IJNS4_1CILi1EEESB_SB_EEEEENS5_IJNSA_ILi128EEENSA_ILi256EEENSA_ILi64EEEEEEaNS5_IJlSB_lEEEaSI_NS4_8TiledMMAINS4_8MMA_AtomIJNS4_15SM100_MMA_S8_SSIaaiLi128ELi256ELNS4_4UMMA5MajorE0ELSN_0ELNSM_8SaturateE0EEEEEENS4_6LayoutISC_NS5_IJNSA_ILi0EEESS_SS_EEEEENS5_IJNS4_10UnderscoreESV_SV_EEEEENS4_13SM90_TMA_LOADENS4_14ComposedLayoutINS4_7SwizzleILi2ELi4ELi3EEENS4_18smem_ptr_flag_bitsILi8EEENSR_INS5_IJNSA_ILi8EEESG_EEENS5_IJSG_SB_EEEEEEEvNS4_8identityESY_S18_vS19_EENS_8epilogue10collective18CollectiveEpilogueINS1B_23Sm100TmaWarpSpecializedILi4ELi2ELi64ELb0ELb0EEEJSH_NS5_IJNSR_ISE_SB_EENSR_ISG_SB_EEEEEaSI_aSI_NS1B_6fusion15FusionCallbacksIS1F_NS1J_17LinearCombinationIaiaiLNS_15FloatRoundStyleE2EEESH_S1I_JEEENS4_5SM1004TMEM4LOAD26SM100_TMEM_LOAD_32dp32b64xESY_S18_NS4_39AutoVectorizingCopyWithAssumedAlignmentILi128EEENS4_14SM90_TMA_STOREES18_S1U_S1U_EEEvvEEEEvNT_6ParamsE --------------------------
	.section	.nv.shared._ZN7cutlass13device_kernelINS_4gemm6kernel13GemmUniversalIN4cute5tupleIJiiiiEEENS1_10collective13CollectiveMmaINS1_35MainloopSm100TmaUmmaWarpSpecializedILi3ELi2ELi2ENS5_IJNS4_1CILi1EEESB_SB_EEEEENS5_IJNSA_ILi128EEENSA_ILi256EEENSA_ILi64EEEEEEaNS5_IJlSB_lEEEaSI_NS4_8TiledMMAINS4_8MMA_AtomIJNS4_15SM100_MMA_S8_SSIaaiLi128ELi256ELNS4_4UMMA5MajorE0ELSN_0ELNSM_8SaturateE0EEEEEENS4_6LayoutISC_NS5_IJNSA_ILi0EEESS_SS_EEEEENS5_IJNS4_10UnderscoreESV_SV_EEEEENS4_13SM90_TMA_LOADENS4_14ComposedLayoutINS4_7SwizzleILi2ELi4ELi3EEENS4_18smem_ptr_flag_bitsILi8EEENSR_INS5_IJNSA_ILi8EEESG_EEENS5_IJSG_SB_EEEEEEEvNS4_8identityESY_S18_vS19_EENS_8epilogue10collective18CollectiveEpilogueINS1B_23Sm100TmaWarpSpecializedILi4ELi2ELi64ELb0ELb0EEEJSH_NS5_IJNSR_ISE_SB_EENSR_ISG_SB_EEEEEaSI_aSI_NS1B_6fusion15FusionCallbacksIS1F_NS1J_17LinearCombinationIaiaiLNS_15FloatRoundStyleE2EEESH_S1I_JEEENS4_5SM1004TMEM4LOAD26SM100_TMEM_LOAD_32dp32b64xESY_S18_NS4_39AutoVectorizingCopyWithAssumedAlignmentILi128EEENS4_14SM90_TMA_STOREES18_S1U_S1U_EEEvvEEEEvNT_6ParamsE,"aw",@nobits
	.sectionflags	@""
	.align	16
	.zero		1024


//--------------------- .nv.shared.reserved.0     --------------------------
	.section	.nv.shared.reserved.0,"aw",@nobits
	.weak		__nv_reservedSMEM_offset_0_alias
	.size		__nv_reservedSMEM_offset_0_alias, 0, 64
	.other		__nv_reservedSMEM_offset_0_alias,@"STO_CUDA_RESERVED_SHARED STV_DEFAULT"
__nv_reservedSMEM_offset_0_alias:
	.zero		0
.nv.shared.reserved.0:
	.zero		64
	.weak		__nv_reservedSMEM_tcgen05_partition
	.type		__nv_reservedSMEM_tcgen05_partition,@object
	.size		__nv_reservedSMEM_tcgen05_partition,(.L_0 - __nv_reservedSMEM_tcgen05_partition)
__nv_reservedSMEM_tcgen05_partition:
	.zero		32
.L_0:


//--------------------- .nv.global                --------------------------
	.section	.nv.global,"aw",@nobits
.nv.global:
	.type		_ZN39_INTERNAL_9d47ab9b_4_k_cu_ed8ce55d_93954cute1_E,@object
	.size		_ZN39_INTERNAL_9d47ab9b_4_k_cu_ed8ce55d_93954cute1_E,(_ZN39_INTERNAL_9d47ab9b_4_k_cu_ed8ce55d_93954cuda3std3__45__cpo6cbeginE - _ZN39_INTERNAL_9d47ab9b_4_k_cu_ed8ce55d_93954cute1_E)
_ZN39_INTERNAL_9d47ab9b_4_k_cu_ed8ce55d_93954cute1_E:
	.zero		1
	.type		_ZN39_INTERNAL_9d47ab9b_4_k_cu_ed8ce55d_93954cuda3std3__45__cpo6cbeginE,@object
	.size		_ZN39_INTERNAL_9d47ab9b_4_k_cu_ed8ce55d_93954cuda3std3__45__cpo6cbeginE,(_ZN39_INTERNAL_9d47ab9b_4_k_cu_ed8ce55d_93954cuda3std3__48in_placeE - _ZN39_INTERNAL_9d47ab9b_4_k_cu_ed8ce55d_93954cuda3std3__45__cpo6cbeginE)
_ZN39_INTERNAL_9d47ab9b_4_k_cu_ed8ce55d_93954cuda3std3__45__cpo6cbeginE:
	.zero		1
	.type		_ZN39_INTERNAL_9d47ab9b_4_k_cu_ed8ce55d_93954cuda3std3__48in_placeE,@object
	.size		_ZN39_INTERNAL_9d47ab9b_4_k_cu_ed8ce55d_93954cuda3std3__48in_placeE,(_ZN39_INTERNAL_9d47ab9b_4_k_cu_ed8ce55d_93954cuda3std6ranges3__45__cpo9iter_moveE - _ZN39_INTERNAL_9d47ab9b_4_k_cu_ed8ce55d_93954cuda3std3__48in_placeE)
_ZN39_INTERNAL_9d47ab9b_4_k_cu_ed8ce55d_93954cuda3std3__48in_placeE:
	.zero		1
	.type		_ZN39_INTERNAL_9d47ab9b_4_k_cu_ed8ce55d_93954cuda3std6ranges3__45__cpo9iter_moveE,@object
	.size		_ZN39_INTERNAL_9d47ab9b_4_k_cu_ed8ce55d_93954cuda3std6ranges3__45__cpo9iter_moveE,(_ZN39_INTERNAL_9d47ab9b_4_k_cu_ed8ce55d_93954cuda3std3__45__cpo5beginE - _ZN39_INTERNAL_9d47ab9b_4_k_cu_ed8ce55d_93954cuda3std6ranges3__45__cpo9iter_moveE)
_ZN39_INTERNAL_9d47ab9b_4_k_cu_ed8ce55d_93954cuda3std6ranges3__45__cpo9iter_moveE:
	.zero		1
	.type		_ZN39_INTERNAL_9d47ab9b_4_k_cu_ed8ce55d_93954cuda3std3__45__cpo5beginE,@object
	.size		_ZN39_INTERNAL_9d47ab9b_4_k_cu_ed8ce55d_93954cuda3std3__45__cpo5beginE,(_ZN39_INTERNAL_9d47ab9b_4_k_cu_ed8ce55d_93954cuda3std3__441_GLOBAL__N__9d47ab9b_4_k_cu_ed8ce55d_93956ignoreE - _ZN39_INTERNAL_9d47ab9b_4_k_cu_ed8ce55d_93954cuda3std3__45__cpo5beginE)
_ZN39_INTERNAL_9d47ab9b_4_k_cu_ed8ce55d_93954cuda3std3__45__cpo5beginE:
	.zero		1
	.type		_ZN39_INTERNAL_9d47ab9b_4_k_cu_ed8ce55d_93954cuda3std3__441_GLOBAL__N__9d47ab9b_4_k_cu_ed8ce55d_93956ignoreE,@object
	.size		_ZN39_INTERNAL_9d47ab9b_4_k_cu_ed8ce55d_93954cuda3std3__441_GLOBAL__N__9d47ab9b_4_k_cu_ed8ce55d_93956ignoreE,(_ZN39_INTERNAL_9d47ab9b_4_k_cu_ed8ce55d_93954cute7productE - _ZN39_INTERNAL_9d47ab9b_4_k_cu_ed8ce55d_93954cuda3std3__441_GLOBAL__N__9d47ab9b_4_k_cu_ed8ce55d_93956ignoreE)
_ZN39_INTERNAL_9d47ab9b_4_k_cu_ed8ce55d_93954cuda3std3__441_GLOBAL__N__9d47ab9b_4_k_cu_ed8ce55d_93956ignoreE:
	.zero		1
	.type		_ZN39_INTERNAL_9d47ab9b_4_k_cu_ed8ce55d_93954cute7productE,@object
	.size		_ZN39_INTERNAL_9d47ab9b_4_k_cu_ed8ce55d_93954cute7productE,(_ZN39_INTERNAL_9d47ab9b_4_k_cu_ed8ce55d_93954cuda3std3__45__cpo3endE - _ZN39_INTERNAL_9d47ab9b_4_k_cu_ed8ce55d_93954cute7productE)
_ZN39_INTERNAL_9d47ab9b_4_k_cu_ed8ce55d_93954cute7productE:
	.zero		1
	.type		_ZN39_INTERNAL_9d47ab9b_4_k_cu_ed8ce55d_93954cuda3std3__45__cpo3endE,@object
	.size		_ZN39_INTERNAL_9d47ab9b_4_k_cu_ed8ce55d_93954cuda3std3__45__cpo3endE,(_ZN39_INTERNAL_9d47ab9b_4_k_cu_ed8ce55d_93954cuda3std3__419piecewise_constructE - _ZN39_INTERNAL_9d47ab9b_4_k_cu_ed8ce55d_93954cuda3std3__45__cpo3endE)
_ZN39_INTERNAL_9d47ab9b_4_k_cu_ed8ce55d_93954cuda3std3__45__cpo3endE:
	.zero		1
	.type		_ZN39_INTERNAL_9d47ab9b_4_k_cu_ed8ce55d_93954cuda3std3__419piecewise_constructE,@object
	.size		_ZN39_INTERNAL_9d47ab9b_4_k_cu_ed8ce55d_93954cuda3std3__419piecewise_constructE,(_ZN39_INTERNAL_9d47ab9b_4_k_cu_ed8ce55d_93954cuda3std3__45__cpo4cendE - _ZN39_INTERNAL_9d47ab9b_4_k_cu_ed8ce55d_93954cuda3std3__419piecewise_constructE)
_ZN39_INTERNAL_9d47ab9b_4_k_cu_ed8ce55d_93954cuda3std3__419piecewise_constructE:
	.zero		1
	.type		_ZN39_INTERNAL_9d47ab9b_4_k_cu_ed8ce55d_93954cuda3std3__45__cpo4cendE,@object
	.size		_ZN39_INTERNAL_9d47ab9b_4_k_cu_ed8ce55d_93954cuda3std3__45__cpo4cendE,(_ZN39_INTERNAL_9d47ab9b_4_k_cu_ed8ce55d_93954cuda3std6ranges3__45__cpo4swapE - _ZN39_INTERNAL_9d47ab9b_4_k_cu_ed8ce55d_93954cuda3std3__45__cpo4cendE)
_ZN39_INTERNAL_9d47ab9b_4_k_cu_ed8ce55d_93954cuda3std3__45__cpo4cendE:
	.zero		1
	.type		_ZN39_INTERNAL_9d47ab9b_4_k_cu_ed8ce55d_93954cuda3std6ranges3__45__cpo4swapE,@object
	.size		_ZN39_INTERNAL_9d47ab9b_4_k_cu_ed8ce55d_93954cuda3std6ranges3__45__cpo4swapE,(.L_11 - _ZN39_INTERNAL_9d47ab9b_4_k_cu_ed8ce55d_93954cuda3std6ranges3__45__cpo4swapE)
_ZN39_INTERNAL_9d47ab9b_4_k_cu_ed8ce55d_93954cuda3std6ranges3__45__cpo4swapE:
	.zero		1
.L_11:


//--------------------- .nv.constant0._ZN7cutlass13device_kernelINS_4gemm6kernel13GemmUniversalIN4cute5tupleIJiiiiEEENS1_10collective13CollectiveMmaINS1_35MainloopSm100TmaUmmaWarpSpecializedILi3ELi2ELi2ENS5_IJNS4_1CILi1EEESB_SB_EEEEENS5_IJNSA_ILi128EEENSA_ILi256EEENSA_ILi64EEEEEEaNS5_IJlSB_lEEEaSI_NS4_8TiledMMAINS4_8MMA_AtomIJNS4_15SM100_MMA_S8_SSIaaiLi128ELi256ELNS4_4UMMA5MajorE0ELSN_0ELNSM_8SaturateE0EEEEEENS4_6LayoutISC_NS5_IJNSA_ILi0EEESS_SS_EEEEENS5_IJNS4_10UnderscoreESV_SV_EEEEENS4_13SM90_TMA_LOADENS4_14ComposedLayoutINS4_7SwizzleILi2ELi4ELi3EEENS4_18smem_ptr_flag_bitsILi8EEENSR_INS5_IJNSA_ILi8EEESG_EEENS5_IJSG_SB_EEEEEEEvNS4_8identityESY_S18_vS19_EENS_8epilogue10collective18CollectiveEpilogueINS1B_23Sm100TmaWarpSpecializedILi4ELi2ELi64ELb0ELb0EEEJSH_NS5_IJNSR_ISE_SB_EENSR_ISG_SB_EEEEEaSI_aSI_NS1B_6fusion15FusionCallbacksIS1F_NS1J_17LinearCombinationIaiaiLNS_15FloatRoundStyleE2EEESH_S1I_JEEENS4_5SM1004TMEM4LOAD26SM100_TMEM_LOAD_32dp32b64xESY_S18_NS4_39AutoVectorizingCopyWithAssumedAlignmentILi128EEENS4_14SM90_TMA_STOREES18_S1U_S1U_EEEvvEEEEvNT_6ParamsE --------------------------
	.section	.nv.constant0._ZN7cutlass13device_kernelINS_4gemm6kernel13GemmUniversalIN4cute5tupleIJiiiiEEENS1_10collective13CollectiveMmaINS1_35MainloopSm100TmaUmmaWarpSpecializedILi3ELi2ELi2ENS5_IJNS4_1CILi1EEESB_SB_EEEEENS5_IJNSA_ILi128EEENSA_ILi256EEENSA_ILi64EEEEEEaNS5_IJlSB_lEEEaSI_NS4_8TiledMMAINS4_8MMA_AtomIJNS4_15SM100_MMA_S8_SSIaaiLi128ELi256ELNS4_4UMMA5MajorE0ELSN_0ELNSM_8SaturateE0EEEEEENS4_6LayoutISC_NS5_IJNSA_ILi0EEESS_SS_EEEEENS5_IJNS4_10UnderscoreESV_SV_EEEEENS4_13SM90_TMA_LOADENS4_14ComposedLayoutINS4_7SwizzleILi2ELi4ELi3EEENS4_18smem_ptr_flag_bitsILi8EEENSR_INS5_IJNSA_ILi8EEESG_EEENS5_IJSG_SB_EEEEEEEvNS4_8identityESY_S18_vS19_EENS_8epilogue10collective18CollectiveEpilogueINS1B_23Sm100TmaWarpSpecializedILi4ELi2ELi64ELb0ELb0EEEJSH_NS5_IJNSR_ISE_SB_EENSR_ISG_SB_EEEEEaSI_aSI_NS1B_6fusion15FusionCallbacksIS1F_NS1J_17LinearCombinationIaiaiLNS_15FloatRoundStyleE2EEESH_S1I_JEEENS4_5SM1004TMEM4LOAD26SM100_TMEM_LOAD_32dp32b64xESY_S18_NS4_39AutoVectorizingCopyWithAssumedAlignmentILi128EEENS4_14SM90_TMA_STOREES18_S1U_S1U_EEEvvEEEEvNT_6ParamsE,"a",@progbits
	.sectionflags	@""
	.align	4
.nv.constant0._ZN7cutlass13device_kernelINS_4gemm6kernel13GemmUniversalIN4cute5tupleIJiiiiEEENS1_10collective13CollectiveMmaINS1_35MainloopSm100TmaUmmaWarpSpecializedILi3ELi2ELi2ENS5_IJNS4_1CILi1EEESB_SB_EEEEENS5_IJNSA_ILi128EEENSA_ILi256EEENSA_ILi64EEEEEEaNS5_IJlSB_lEEEaSI_NS4_8TiledMMAINS4_8MMA_AtomIJNS4_15SM100_MMA_S8_SSIaaiLi128ELi256ELNS4_4UMMA5MajorE0ELSN_0ELNSM_8SaturateE0EEEEEENS4_6LayoutISC_NS5_IJNSA_ILi0EEESS_SS_EEEEENS5_IJNS4_10UnderscoreESV_SV_EEEEENS4_13SM90_TMA_LOADENS4_14ComposedLayoutINS4_7SwizzleILi2ELi4ELi3EEENS4_18smem_ptr_flag_bitsILi8EEENSR_INS5_IJNSA_ILi8EEESG_EEENS5_IJSG_SB_EEEEEEEvNS4_8identityESY_S18_vS19_EENS_8epilogue10collective18CollectiveEpilogueINS1B_23Sm100TmaWarpSpecializedILi4ELi2ELi64ELb0ELb0EEEJSH_NS5_IJNSR_ISE_SB_EENSR_ISG_SB_EEEEEaSI_aSI_NS1B_6fusion15FusionCallbacksIS1F_NS1J_17LinearCombinationIaiaiLNS_15FloatRoundStyleE2EEESH_S1I_JEEENS4_5SM1004TMEM4LOAD26SM100_TMEM_LOAD_32dp32b64xESY_S18_NS4_39AutoVectorizingCopyWithAssumedAlignmentILi128EEENS4_14SM90_TMA_STOREES18_S1U_S1U_EEEvvEEEEvNT_6ParamsE:
	.zero		2944


//--------------------- SYMBOLS --------------------------

	.type		.nv.reservedSmem.offset0,@object
	.size		.nv.reservedSmem.offset0,0x4
	.type		.nv.reservedSmem.cap,@object
	.size		.nv.reservedSmem.cap,0x4
	.type		__assertfail,@function
